//
// Generated by NVIDIA NVVM Compiler
//
// Compiler Build ID: CL-36424714
// Cuda compilation tools, release 13.0, V13.0.88
// Based on NVVM 20.0.0
//

.version 9.0
.target sm_100
.address_size 64

	// .globl	_Z6k_fillPffi
// _ZZ12k_reduce_sumPfPKfiE5sdata has been demoted

.visible .entry _Z6k_fillPffi(
	.param .u64 .ptr .align 1 _Z6k_fillPffi_param_0,
	.param .f32 _Z6k_fillPffi_param_1,
	.param .u32 _Z6k_fillPffi_param_2
)
{
	.reg .pred 	%p<2>;
	.reg .b32 	%r<6>;
	.reg .b32 	%f<2>;
	.reg .b64 	%rd<5>;

	ld.param.u64 	%rd1, [_Z6k_fillPffi_param_0];
	ld.param.f32 	%f1, [_Z6k_fillPffi_param_1];
	ld.param.u32 	%r2, [_Z6k_fillPffi_param_2];
	mov.u32 	%r3, %ctaid.x;
	mov.u32 	%r4, %ntid.x;
	mov.u32 	%r5, %tid.x;
	mad.lo.s32 	%r1, %r3, %r4, %r5;
	setp.ge.s32 	%p1, %r1, %r2;
	@%p1 bra 	$L__BB0_2;
	cvta.to.global.u64 	%rd2, %rd1;
	mul.wide.s32 	%rd3, %r1, 4;
	add.s64 	%rd4, %rd2, %rd3;
	st.global.f32 	[%rd4], %f1;
$L__BB0_2:
	ret;

}
	// .globl	_Z5k_addPfPKfS1_i
.visible .entry _Z5k_addPfPKfS1_i(
	.param .u64 .ptr .align 1 _Z5k_addPfPKfS1_i_param_0,
	.param .u64 .ptr .align 1 _Z5k_addPfPKfS1_i_param_1,
	.param .u64 .ptr .align 1 _Z5k_addPfPKfS1_i_param_2,
	.param .u32 _Z5k_addPfPKfS1_i_param_3
)
{
	.reg .pred 	%p<2>;
	.reg .b32 	%r<6>;
	.reg .b32 	%f<4>;
	.reg .b64 	%rd<11>;

	ld.param.u64 	%rd1, [_Z5k_addPfPKfS1_i_param_0];
	ld.param.u64 	%rd2, [_Z5k_addPfPKfS1_i_param_1];
	ld.param.u64 	%rd3, [_Z5k_addPfPKfS1_i_param_2];
	ld.param.u32 	%r2, [_Z5k_addPfPKfS1_i_param_3];
	mov.u32 	%r3, %ctaid.x;
	mov.u32 	%r4, %ntid.x;
	mov.u32 	%r5, %tid.x;
	mad.lo.s32 	%r1, %r3, %r4, %r5;
	setp.ge.s32 	%p1, %r1, %r2;
	@%p1 bra 	$L__BB1_2;
	cvta.to.global.u64 	%rd4, %rd2;
	cvta.to.global.u64 	%rd5, %rd3;
	cvta.to.global.u64 	%rd6, %rd1;
	mul.wide.s32 	%rd7, %r1, 4;
	add.s64 	%rd8, %rd4, %rd7;
	ld.global.f32 	%f1, [%rd8];
	add.s64 	%rd9, %rd5, %rd7;
	ld.global.f32 	%f2, [%rd9];
	add.f32 	%f3, %f1, %f2;
	add.s64 	%rd10, %rd6, %rd7;
	st.global.f32 	[%rd10], %f3;
$L__BB1_2:
	ret;

}
	// .globl	_Z5k_mulPfPKfS1_i
.visible .entry _Z5k_mulPfPKfS1_i(
	.param .u64 .ptr .align 1 _Z5k_mulPfPKfS1_i_param_0,
	.param .u64 .ptr .align 1 _Z5k_mulPfPKfS1_i_param_1,
	.param .u64 .ptr .align 1 _Z5k_mulPfPKfS1_i_param_2,
	.param .u32 _Z5k_mulPfPKfS1_i_param_3
)
{
	.reg .pred 	%p<2>;
	.reg .b32 	%r<6>;
	.reg .b32 	%f<4>;
	.reg .b64 	%rd<11>;

	ld.param.u64 	%rd1, [_Z5k_mulPfPKfS1_i_param_0];
	ld.param.u64 	%rd2, [_Z5k_mulPfPKfS1_i_param_1];
	ld.param.u64 	%rd3, [_Z5k_mulPfPKfS1_i_param_2];
	ld.param.u32 	%r2, [_Z5k_mulPfPKfS1_i_param_3];
	mov.u32 	%r3, %ctaid.x;
	mov.u32 	%r4, %ntid.x;
	mov.u32 	%r5, %tid.x;
	mad.lo.s32 	%r1, %r3, %r4, %r5;
	setp.ge.s32 	%p1, %r1, %r2;
	@%p1 bra 	$L__BB2_2;
	cvta.to.global.u64 	%rd4, %rd2;
	cvta.to.global.u64 	%rd5, %rd3;
	cvta.to.global.u64 	%rd6, %rd1;
	mul.wide.s32 	%rd7, %r1, 4;
	add.s64 	%rd8, %rd4, %rd7;
	ld.global.f32 	%f1, [%rd8];
	add.s64 	%rd9, %rd5, %rd7;
	ld.global.f32 	%f2, [%rd9];
	mul.f32 	%f3, %f1, %f2;
	add.s64 	%rd10, %rd6, %rd7;
	st.global.f32 	[%rd10], %f3;
$L__BB2_2:
	ret;

}
	// .globl	_Z7k_scalePfPKffi
.visible .entry _Z7k_scalePfPKffi(
	.param .u64 .ptr .align 1 _Z7k_scalePfPKffi_param_0,
	.param .u64 .ptr .align 1 _Z7k_scalePfPKffi_param_1,
	.param .f32 _Z7k_scalePfPKffi_param_2,
	.param .u32 _Z7k_scalePfPKffi_param_3
)
{
	.reg .pred 	%p<2>;
	.reg .b32 	%r<6>;
	.reg .b32 	%f<4>;
	.reg .b64 	%rd<8>;

	ld.param.u64 	%rd1, [_Z7k_scalePfPKffi_param_0];
	ld.param.u64 	%rd2, [_Z7k_scalePfPKffi_param_1];
	ld.param.f32 	%f1, [_Z7k_scalePfPKffi_param_2];
	ld.param.u32 	%r2, [_Z7k_scalePfPKffi_param_3];
	mov.u32 	%r3, %ctaid.x;
	mov.u32 	%r4, %ntid.x;
	mov.u32 	%r5, %tid.x;
	mad.lo.s32 	%r1, %r3, %r4, %r5;
	setp.ge.s32 	%p1, %r1, %r2;
	@%p1 bra 	$L__BB3_2;
	cvta.to.global.u64 	%rd3, %rd2;
	cvta.to.global.u64 	%rd4, %rd1;
	mul.wide.s32 	%rd5, %r1, 4;
	add.s64 	%rd6, %rd3, %rd5;
	ld.global.f32 	%f2, [%rd6];
	mul.f32 	%f3, %f1, %f2;
	add.s64 	%rd7, %rd4, %rd5;
	st.global.f32 	[%rd7], %f3;
$L__BB3_2:
	ret;

}
	// .globl	_Z5k_absPfPKfi
.visible .entry _Z5k_absPfPKfi(
	.param .u64 .ptr .align 1 _Z5k_absPfPKfi_param_0,
	.param .u64 .ptr .align 1 _Z5k_absPfPKfi_param_1,
	.param .u32 _Z5k_absPfPKfi_param_2
)
{
	.reg .pred 	%p<2>;
	.reg .b32 	%r<6>;
	.reg .b32 	%f<3>;
	.reg .b64 	%rd<8>;

	ld.param.u64 	%rd1, [_Z5k_absPfPKfi_param_0];
	ld.param.u64 	%rd2, [_Z5k_absPfPKfi_param_1];
	ld.param.u32 	%r2, [_Z5k_absPfPKfi_param_2];
	mov.u32 	%r3, %ctaid.x;
	mov.u32 	%r4, %ntid.x;
	mov.u32 	%r5, %tid.x;
	mad.lo.s32 	%r1, %r3, %r4, %r5;
	setp.ge.s32 	%p1, %r1, %r2;
	@%p1 bra 	$L__BB4_2;
	cvta.to.global.u64 	%rd3, %rd2;
	cvta.to.global.u64 	%rd4, %rd1;
	mul.wide.s32 	%rd5, %r1, 4;
	add.s64 	%rd6, %rd3, %rd5;
	ld.global.f32 	%f1, [%rd6];
	abs.f32 	%f2, %f1;
	add.s64 	%rd7, %rd4, %rd5;
	st.global.f32 	[%rd7], %f2;
$L__BB4_2:
	ret;

}
	// .globl	_Z12k_reduce_sumPfPKfi
.visible .entry _Z12k_reduce_sumPfPKfi(
	.param .u64 .ptr .align 1 _Z12k_reduce_sumPfPKfi_param_0,
	.param .u64 .ptr .align 1 _Z12k_reduce_sumPfPKfi_param_1,
	.param .u32 _Z12k_reduce_sumPfPKfi_param_2
)
{
	.reg .pred 	%p<6>;
	.reg .b32 	%r<14>;
	.reg .b32 	%f<9>;
	.reg .b64 	%rd<9>;
	// demoted variable
	.shared .align 4 .b8 _ZZ12k_reduce_sumPfPKfiE5sdata[1024];
	ld.param.u64 	%rd1, [_Z12k_reduce_sumPfPKfi_param_0];
	ld.param.u64 	%rd2, [_Z12k_reduce_sumPfPKfi_param_1];
	ld.param.u32 	%r8, [_Z12k_reduce_sumPfPKfi_param_2];
	mov.u32 	%r1, %tid.x;
	mov.u32 	%r2, %ctaid.x;
	mov.u32 	%r13, %ntid.x;
	mad.lo.s32 	%r4, %r2, %r13, %r1;
	setp.ge.s32 	%p1, %r4, %r8;
	mov.f32 	%f8, 0f00000000;
	@%p1 bra 	$L__BB5_2;
	cvta.to.global.u64 	%rd3, %rd2;
	mul.wide.s32 	%rd4, %r4, 4;
	add.s64 	%rd5, %rd3, %rd4;
	ld.global.f32 	%f8, [%rd5];
$L__BB5_2:
	shl.b32 	%r9, %r1, 2;
	mov.u32 	%r10, _ZZ12k_reduce_sumPfPKfiE5sdata;
	add.s32 	%r5, %r10, %r9;
	st.shared.f32 	[%r5], %f8;
	bar.sync 	0;
	setp.lt.u32 	%p2, %r13, 2;
	@%p2 bra 	$L__BB5_6;
$L__BB5_3:
	shr.u32 	%r7, %r13, 1;
	setp.ge.u32 	%p3, %r1, %r7;
	@%p3 bra 	$L__BB5_5;
	shl.b32 	%r11, %r7, 2;
	add.s32 	%r12, %r5, %r11;
	ld.shared.f32 	%f4, [%r12];
	ld.shared.f32 	%f5, [%r5];
	add.f32 	%f6, %f4, %f5;
	st.shared.f32 	[%r5], %f6;
$L__BB5_5:
	bar.sync 	0;
	setp.gt.u32 	%p4, %r13, 3;
	mov.u32 	%r13, %r7;
	@%p4 bra 	$L__BB5_3;
$L__BB5_6:
	setp.ne.s32 	%p5, %r1, 0;
	@%p5 bra 	$L__BB5_8;
	ld.shared.f32 	%f7, [_ZZ12k_reduce_sumPfPKfiE5sdata];
	cvta.to.global.u64 	%rd6, %rd1;
	mul.wide.u32 	%rd7, %r2, 4;
	add.s64 	%rd8, %rd6, %rd7;
	st.global.f32 	[%rd8], %f7;
$L__BB5_8:
	ret;

}
	// .globl	_Z8k_matmulPfPKfS1_iii
.visible .entry _Z8k_matmulPfPKfS1_iii(
	.param .u64 .ptr .align 1 _Z8k_matmulPfPKfS1_iii_param_0,
	.param .u64 .ptr .align 1 _Z8k_matmulPfPKfS1_iii_param_1,
	.param .u64 .ptr .align 1 _Z8k_matmulPfPKfS1_iii_param_2,
	.param .u32 _Z8k_matmulPfPKfS1_iii_param_3,
	.param .u32 _Z8k_matmulPfPKfS1_iii_param_4,
	.param .u32 _Z8k_matmulPfPKfS1_iii_param_5
)
{
	.reg .pred 	%p<13>;
	.reg .b32 	%r<41>;
	.reg .b32 	%f<68>;
	.reg .b64 	%rd<53>;

	ld.param.u64 	%rd6, [_Z8k_matmulPfPKfS1_iii_param_0];
	ld.param.u64 	%rd7, [_Z8k_matmulPfPKfS1_iii_param_1];
	ld.param.u64 	%rd8, [_Z8k_matmulPfPKfS1_iii_param_2];
	ld.param.u32 	%r20, [_Z8k_matmulPfPKfS1_iii_param_3];
	ld.param.u32 	%r18, [_Z8k_matmulPfPKfS1_iii_param_4];
	ld.param.u32 	%r19, [_Z8k_matmulPfPKfS1_iii_param_5];
	cvta.to.global.u64 	%rd1, %rd8;
	cvta.to.global.u64 	%rd2, %rd7;
	mov.u32 	%r21, %ctaid.y;
	mov.u32 	%r22, %ntid.y;
	mov.u32 	%r23, %tid.y;
	mad.lo.s32 	%r1, %r21, %r22, %r23;
	mov.u32 	%r24, %ctaid.x;
	mov.u32 	%r25, %ntid.x;
	mov.u32 	%r26, %tid.x;
	mad.lo.s32 	%r2, %r24, %r25, %r26;
	setp.ge.s32 	%p1, %r1, %r20;
	setp.ge.s32 	%p2, %r2, %r19;
	or.pred  	%p3, %p1, %p2;
	@%p3 bra 	$L__BB6_14;
	setp.lt.s32 	%p4, %r18, 1;
	mov.f32 	%f67, 0f00000000;
	@%p4 bra 	$L__BB6_13;
	mul.lo.s32 	%r3, %r18, %r1;
	and.b32  	%r4, %r18, 7;
	setp.lt.u32 	%p5, %r18, 8;
	mov.f32 	%f67, 0f00000000;
	mov.b32 	%r39, 0;
	@%p5 bra 	$L__BB6_5;
	and.b32  	%r39, %r18, 2147483640;
	neg.s32 	%r37, %r39;
	shl.b32 	%r7, %r19, 3;
	mul.wide.u32 	%rd9, %r3, 4;
	add.s64 	%rd10, %rd9, %rd2;
	add.s64 	%rd52, %rd10, 16;
	mov.f32 	%f67, 0f00000000;
	mul.wide.s32 	%rd13, %r19, 4;
	mov.u32 	%r36, %r2;
$L__BB6_4:
	.pragma "nounroll";
	ld.global.f32 	%f17, [%rd52+-16];
	mul.wide.s32 	%rd11, %r36, 4;
	add.s64 	%rd12, %rd1, %rd11;
	ld.global.f32 	%f18, [%rd12];
	fma.rn.f32 	%f19, %f17, %f18, %f67;
	ld.global.f32 	%f20, [%rd52+-12];
	add.s64 	%rd14, %rd12, %rd13;
	ld.global.f32 	%f21, [%rd14];
	fma.rn.f32 	%f22, %f20, %f21, %f19;
	ld.global.f32 	%f23, [%rd52+-8];
	add.s64 	%rd15, %rd14, %rd13;
	ld.global.f32 	%f24, [%rd15];
	fma.rn.f32 	%f25, %f23, %f24, %f22;
	ld.global.f32 	%f26, [%rd52+-4];
	add.s64 	%rd16, %rd15, %rd13;
	ld.global.f32 	%f27, [%rd16];
	fma.rn.f32 	%f28, %f26, %f27, %f25;
	ld.global.f32 	%f29, [%rd52];
	add.s64 	%rd17, %rd16, %rd13;
	ld.global.f32 	%f30, [%rd17];
	fma.rn.f32 	%f31, %f29, %f30, %f28;
	ld.global.f32 	%f32, [%rd52+4];
	add.s64 	%rd18, %rd17, %rd13;
	ld.global.f32 	%f33, [%rd18];
	fma.rn.f32 	%f34, %f32, %f33, %f31;
	ld.global.f32 	%f35, [%rd52+8];
	add.s64 	%rd19, %rd18, %rd13;
	ld.global.f32 	%f36, [%rd19];
	fma.rn.f32 	%f37, %f35, %f36, %f34;
	ld.global.f32 	%f38, [%rd52+12];
	add.s64 	%rd20, %rd19, %rd13;
	ld.global.f32 	%f39, [%rd20];
	fma.rn.f32 	%f67, %f38, %f39, %f37;
	add.s32 	%r37, %r37, 8;
	add.s32 	%r36, %r36, %r7;
	add.s64 	%rd52, %rd52, 32;
	setp.ne.s32 	%p6, %r37, 0;
	@%p6 bra 	$L__BB6_4;
$L__BB6_5:
	setp.eq.s32 	%p7, %r4, 0;
	@%p7 bra 	$L__BB6_13;
	and.b32  	%r13, %r18, 3;
	setp.lt.u32 	%p8, %r4, 4;
	@%p8 bra 	$L__BB6_8;
	add.s32 	%r28, %r39, %r3;
	mul.wide.u32 	%rd21, %r28, 4;
	add.s64 	%rd22, %rd2, %rd21;
	ld.global.f32 	%f41, [%rd22];
	mad.lo.s32 	%r29, %r39, %r19, %r2;
	mul.wide.s32 	%rd23, %r29, 4;
	add.s64 	%rd24, %rd1, %rd23;
	ld.global.f32 	%f42, [%rd24];
	fma.rn.f32 	%f43, %f41, %f42, %f67;
	cvt.u64.u32 	%rd25, %r3;
	cvt.u64.u32 	%rd26, %r39;
	add.s64 	%rd27, %rd26, %rd25;
	shl.b64 	%rd28, %rd27, 2;
	add.s64 	%rd29, %rd2, %rd28;
	ld.global.f32 	%f44, [%rd29+4];
	mul.wide.s32 	%rd30, %r19, 4;
	add.s64 	%rd31, %rd24, %rd30;
	ld.global.f32 	%f45, [%rd31];
	fma.rn.f32 	%f46, %f44, %f45, %f43;
	ld.global.f32 	%f47, [%rd29+8];
	add.s64 	%rd32, %rd31, %rd30;
	ld.global.f32 	%f48, [%rd32];
	fma.rn.f32 	%f49, %f47, %f48, %f46;
	ld.global.f32 	%f50, [%rd29+12];
	add.s64 	%rd33, %rd32, %rd30;
	ld.global.f32 	%f51, [%rd33];
	fma.rn.f32 	%f67, %f50, %f51, %f49;
	add.s32 	%r39, %r39, 4;
$L__BB6_8:
	setp.eq.s32 	%p9, %r13, 0;
	@%p9 bra 	$L__BB6_13;
	setp.eq.s32 	%p10, %r13, 1;
	@%p10 bra 	$L__BB6_11;
	add.s32 	%r30, %r39, %r3;
	mul.wide.u32 	%rd34, %r30, 4;
	add.s64 	%rd35, %rd2, %rd34;
	ld.global.f32 	%f53, [%rd35];
	mad.lo.s32 	%r31, %r39, %r19, %r2;
	mul.wide.s32 	%rd36, %r31, 4;
	add.s64 	%rd37, %rd1, %rd36;
	ld.global.f32 	%f54, [%rd37];
	fma.rn.f32 	%f55, %f53, %f54, %f67;
	cvt.u64.u32 	%rd38, %r3;
	cvt.u64.u32 	%rd39, %r39;
	add.s64 	%rd40, %rd39, %rd38;
	shl.b64 	%rd41, %rd40, 2;
	add.s64 	%rd42, %rd2, %rd41;
	ld.global.f32 	%f56, [%rd42+4];
	mul.wide.s32 	%rd43, %r19, 4;
	add.s64 	%rd44, %rd37, %rd43;
	ld.global.f32 	%f57, [%rd44];
	fma.rn.f32 	%f67, %f56, %f57, %f55;
	add.s32 	%r39, %r39, 2;
$L__BB6_11:
	and.b32  	%r32, %r18, 1;
	setp.eq.b32 	%p11, %r32, 1;
	not.pred 	%p12, %p11;
	@%p12 bra 	$L__BB6_13;
	add.s32 	%r33, %r39, %r3;
	mul.wide.u32 	%rd45, %r33, 4;
	add.s64 	%rd46, %rd2, %rd45;
	ld.global.f32 	%f58, [%rd46];
	mad.lo.s32 	%r34, %r39, %r19, %r2;
	mul.wide.s32 	%rd47, %r34, 4;
	add.s64 	%rd48, %rd1, %rd47;
	ld.global.f32 	%f59, [%rd48];
	fma.rn.f32 	%f67, %f58, %f59, %f67;
$L__BB6_13:
	mad.lo.s32 	%r35, %r19, %r1, %r2;
	cvta.to.global.u64 	%rd49, %rd6;
	mul.wide.s32 	%rd50, %r35, 4;
	add.s64 	%rd51, %rd49, %rd50;
	st.global.f32 	[%rd51], %f67;
$L__BB6_14:
	ret;

}


// ===== COMPILED SASS (sm_100) =====

	.target	sm_100

	.elftype	@"ET_EXEC"


//--------------------- .note.nv.tkinfo           --------------------------
	.section	.note.nv.tkinfo,"",@"SHT_NOTE"
	.sectionflags	@"SHF_NOTE_NV_TKINFO"
	.tkinfo
        /*0018*/ 	.word	0x00000002
        /*0030*/ 	.string	""
        /*0030*/ 	.string	"ptxas"
        /*0030*/ 	.string	"Cuda compilation tools, release 13.0, V13.0.88"
        /*0030*/ 	.string	"Build cuda_13.0.r13.0/compiler.36424714_0"
        /*0030*/ 	.string	"-arch sm_100 -m 64 "



//--------------------- .note.nv.cuinfo           --------------------------
	.section	.note.nv.cuinfo,"",@"SHT_NOTE"
	.sectionflags	@"SHF_NOTE_NV_CUINFO"
        /*0018*/ 	.short	0x0002
        /*001a*/ 	.short	0x0064
        /*001c*/ 	.short	0x0082
	.zero		2


//--------------------- .nv.info                  --------------------------
	.section	.nv.info,"",@"SHT_CUDA_INFO"
	.align	4


	//----- nvinfo : EIATTR_REGCOUNT
	.align		4
        /*0000*/ 	.byte	0x04, 0x2f
        /*0002*/ 	.short	(.L_1 - .L_0)
	.align		4
.L_0:
        /*0004*/ 	.word	index@(_Z6k_fillPffi)
        /*0008*/ 	.word	0x0000000a


	//----- nvinfo : EIATTR_FRAME_SIZE
	.align		4
.L_1:
        /*000c*/ 	.byte	0x04, 0x11
        /*000e*/ 	.short	(.L_3 - .L_2)
	.align		4
.L_2:
        /*0010*/ 	.word	index@(_Z6k_fillPffi)
        /*0014*/ 	.word	0x00000000


	//----- nvinfo : EIATTR_REGCOUNT
	.align		4
.L_3:
        /*0018*/ 	.byte	0x04, 0x2f
        /*001a*/ 	.short	(.L_5 - .L_4)
	.align		4
.L_4:
        /*001c*/ 	.word	index@(_Z5k_addPfPKfS1_i)
        /*0020*/ 	.word	0x0000000c


	//----- nvinfo : EIATTR_FRAME_SIZE
	.align		4
.L_5:
        /*0024*/ 	.byte	0x04, 0x11
        /*0026*/ 	.short	(.L_7 - .L_6)
	.align		4
.L_6:
        /*0028*/ 	.word	index@(_Z5k_addPfPKfS1_i)
        /*002c*/ 	.word	0x00000000


	//----- nvinfo : EIATTR_REGCOUNT
	.align		4
.L_7:
        /*0030*/ 	.byte	0x04, 0x2f
        /*0032*/ 	.short	(.L_9 - .L_8)
	.align		4
.L_8:
        /*0034*/ 	.word	index@(_Z5k_mulPfPKfS1_i)
        /*0038*/ 	.word	0x0000000c


	//----- nvinfo : EIATTR_FRAME_SIZE
	.align		4
.L_9:
        /*003c*/ 	.byte	0x04, 0x11
        /*003e*/ 	.short	(.L_11 - .L_10)
	.align		4
.L_10:
        /*0040*/ 	.word	index@(_Z5k_mulPfPKfS1_i)
        /*0044*/ 	.word	0x00000000


	//----- nvinfo : EIATTR_REGCOUNT
	.align		4
.L_11:
        /*0048*/ 	.byte	0x04, 0x2f
        /*004a*/ 	.short	(.L_13 - .L_12)
	.align		4
.L_12:
        /*004c*/ 	.word	index@(_Z7k_scalePfPKffi)
        /*0050*/ 	.word	0x0000000a


	//----- nvinfo : EIATTR_FRAME_SIZE
	.align		4
.L_13:
        /*0054*/ 	.byte	0x04, 0x11
        /*0056*/ 	.short	(.L_15 - .L_14)
	.align		4
.L_14:
        /*0058*/ 	.word	index@(_Z7k_scalePfPKffi)
        /*005c*/ 	.word	0x00000000


	//----- nvinfo : EIATTR_REGCOUNT
	.align		4
.L_15:
        /*0060*/ 	.byte	0x04, 0x2f
        /*0062*/ 	.short	(.L_17 - .L_16)
	.align		4
.L_16:
        /*0064*/ 	.word	index@(_Z5k_absPfPKfi)
        /*0068*/ 	.word	0x0000000a


	//----- nvinfo : EIATTR_FRAME_SIZE
	.align		4
.L_17:
        /*006c*/ 	.byte	0x04, 0x11
        /*006e*/ 	.short	(.L_19 - .L_18)
	.align		4
.L_18:
        /*0070*/ 	.word	index@(_Z5k_absPfPKfi)
        /*0074*/ 	.word	0x00000000


	//----- nvinfo : EIATTR_REGCOUNT
	.align		4
.L_19:
        /*0078*/ 	.byte	0x04, 0x2f
        /*007a*/ 	.short	(.L_21 - .L_20)
	.align		4
.L_20:
        /*007c*/ 	.word	index@(_Z12k_reduce_sumPfPKfi)
        /*0080*/ 	.word	0x0000000b


	//----- nvinfo : EIATTR_FRAME_SIZE
	.align		4
.L_21:
        /*0084*/ 	.byte	0x04, 0x11
        /*0086*/ 	.short	(.L_23 - .L_22)
	.align		4
.L_22:
        /*0088*/ 	.word	index@(_Z12k_reduce_sumPfPKfi)
        /*008c*/ 	.word	0x00000000


	//----- nvinfo : EIATTR_REGCOUNT
	.align		4
.L_23:
        /*0090*/ 	.byte	0x04, 0x2f
        /*0092*/ 	.short	(.L_25 - .L_24)
	.align		4
.L_24:
        /*0094*/ 	.word	index@(_Z8k_matmulPfPKfS1_iii)
        /*0098*/ 	.word	0x00000020


	//----- nvinfo : EIATTR_FRAME_SIZE
	.align		4
.L_25:
        /*009c*/ 	.byte	0x04, 0x11
        /*009e*/ 	.short	(.L_27 - .L_26)
	.align		4
.L_26:
        /*00a0*/ 	.word	index@(_Z8k_matmulPfPKfS1_iii)
        /*00a4*/ 	.word	0x00000000


	//----- nvinfo : EIATTR_MIN_STACK_SIZE
	.align		4
.L_27:
        /*00a8*/ 	.byte	0x04, 0x12
        /*00aa*/ 	.short	(.L_29 - .L_28)
	.align		4
.L_28:
        /*00ac*/ 	.word	index@(_Z8k_matmulPfPKfS1_iii)
        /*00b0*/ 	.word	0x00000000


	//----- nvinfo : EIATTR_MIN_STACK_SIZE
	.align		4
.L_29:
        /*00b4*/ 	.byte	0x04, 0x12
        /*00b6*/ 	.short	(.L_31 - .L_30)
	.align		4
.L_30:
        /*00b8*/ 	.word	index@(_Z12k_reduce_sumPfPKfi)
        /*00bc*/ 	.word	0x00000000


	//----- nvinfo : EIATTR_MIN_STACK_SIZE
	.align		4
.L_31:
        /*00c0*/ 	.byte	0x04, 0x12
        /*00c2*/ 	.short	(.L_33 - .L_32)
	.align		4
.L_32:
        /*00c4*/ 	.word	index@(_Z5k_absPfPKfi)
        /*00c8*/ 	.word	0x00000000


	//----- nvinfo : EIATTR_MIN_STACK_SIZE
	.align		4
.L_33:
        /*00cc*/ 	.byte	0x04, 0x12
        /*00ce*/ 	.short	(.L_35 - .L_34)
	.align		4
.L_34:
        /*00d0*/ 	.word	index@(_Z7k_scalePfPKffi)
        /*00d4*/ 	.word	0x00000000


	//----- nvinfo : EIATTR_MIN_STACK_SIZE
	.align		4
.L_35:
        /*00d8*/ 	.byte	0x04, 0x12
        /*00da*/ 	.short	(.L_37 - .L_36)
	.align		4
.L_36:
        /*00dc*/ 	.word	index@(_Z5k_mulPfPKfS1_i)
        /*00e0*/ 	.word	0x00000000


	//----- nvinfo : EIATTR_MIN_STACK_SIZE
	.align		4
.L_37:
        /*00e4*/ 	.byte	0x04, 0x12
        /*00e6*/ 	.short	(.L_39 - .L_38)
	.align		4
.L_38:
        /*00e8*/ 	.word	index@(_Z5k_addPfPKfS1_i)
        /*00ec*/ 	.word	0x00000000


	//----- nvinfo : EIATTR_MIN_STACK_SIZE
	.align		4
.L_39:
        /*00f0*/ 	.byte	0x04, 0x12
        /*00f2*/ 	.short	(.L_41 - .L_40)
	.align		4
.L_40:
        /*00f4*/ 	.word	index@(_Z6k_fillPffi)
        /*00f8*/ 	.word	0x00000000
.L_41:


//--------------------- .nv.compat                --------------------------
	.section	.nv.compat,"",@"SHT_CUDA_COMPAT_INFO"
	.align	4
        /*0000*/ 	.byte	0x02, 0x09, 0x00, 0x00, 0x02, 0x02, 0x01, 0x00, 0x02, 0x05, 0x05, 0x00, 0x03, 0x07, 0x01, 0x01
        /*0010*/ 	.byte	0x02, 0x03, 0x00, 0x00, 0x02, 0x06, 0x01, 0x00, 0x04, 0x0b, 0x08, 0x00, 0x09, 0x00, 0x00, 0x00
        /*0020*/ 	.byte	0x00, 0x00, 0x00, 0x00


//--------------------- .nv.info._Z8k_matmulPfPKfS1_iii --------------------------
	.section	.nv.info._Z8k_matmulPfPKfS1_iii,"",@"SHT_CUDA_INFO"
	.sectionflags	@""
	.align	4


	//----- nvinfo : EIATTR_CUDA_API_VERSION
	.align		4
        /*0000*/ 	.byte	0x04, 0x37
        /*0002*/ 	.short	(.L_43 - .L_42)
.L_42:
        /*0004*/ 	.word	0x00000082


	//----- nvinfo : EIATTR_KPARAM_INFO
	.align		4
.L_43:
        /*0008*/ 	.byte	0x04, 0x17
        /*000a*/ 	.short	(.L_45 - .L_44)
.L_44:
        /*000c*/ 	.word	0x00000000
        /*0010*/ 	.short	0x0005
        /*0012*/ 	.short	0x0020
        /*0014*/ 	.byte	0x00, 0xf0, 0x11, 0x00


	//----- nvinfo : EIATTR_KPARAM_INFO
	.align		4
.L_45:
        /*0018*/ 	.byte	0x04, 0x17
        /*001a*/ 	.short	(.L_47 - .L_46)
.L_46:
        /*001c*/ 	.word	0x00000000
        /*0020*/ 	.short	0x0004
        /*0022*/ 	.short	0x001c
        /*0024*/ 	.byte	0x00, 0xf0, 0x11, 0x00


	//----- nvinfo : EIATTR_KPARAM_INFO
	.align		4
.L_47:
        /*0028*/ 	.byte	0x04, 0x17
        /*002a*/ 	.short	(.L_49 - .L_48)
.L_48:
        /*002c*/ 	.word	0x00000000
        /*0030*/ 	.short	0x0003
        /*0032*/ 	.short	0x0018
        /*0034*/ 	.byte	0x00, 0xf0, 0x11, 0x00


	//----- nvinfo : EIATTR_KPARAM_INFO
	.align		4
.L_49:
        /*0038*/ 	.byte	0x04, 0x17
        /*003a*/ 	.short	(.L_51 - .L_50)
.L_50:
        /*003c*/ 	.word	0x00000000
        /*0040*/ 	.short	0x0002
        /*0042*/ 	.short	0x0010
        /*0044*/ 	.byte	0x00, 0xf5, 0x21, 0x00


	//----- nvinfo : EIATTR_KPARAM_INFO
	.align		4
.L_51:
        /*0048*/ 	.byte	0x04, 0x17
        /*004a*/ 	.short	(.L_53 - .L_52)
.L_52:
        /*004c*/ 	.word	0x00000000
        /*0050*/ 	.short	0x0001
        /*0052*/ 	.short	0x0008
        /*0054*/ 	.byte	0x00, 0xf5, 0x21, 0x00


	//----- nvinfo : EIATTR_KPARAM_INFO
	.align		4
.L_53:
        /*0058*/ 	.byte	0x04, 0x17
        /*005a*/ 	.short	(.L_55 - .L_54)
.L_54:
        /*005c*/ 	.word	0x00000000
        /*0060*/ 	.short	0x0000
        /*0062*/ 	.short	0x0000
        /*0064*/ 	.byte	0x00, 0xf5, 0x21, 0x00


	//----- nvinfo : EIATTR_SPARSE_MMA_MASK
	.align		4
.L_55:
        /*0068*/ 	.byte	0x03, 0x50
        /*006a*/ 	.short	0x0000


	//----- nvinfo : EIATTR_MAXREG_COUNT
	.align		4
        /*006c*/ 	.byte	0x03, 0x1b
        /*006e*/ 	.short	0x00ff


	//----- nvinfo : EIATTR_MERCURY_ISA_VERSION
	.align		4
        /*0070*/ 	.byte	0x03, 0x5f
        /*0072*/ 	.short	0x0101


	//----- nvinfo : EIATTR_VRC_CTA_INIT_COUNT
	.align		4
        /*0074*/ 	.byte	0x02, 0x4a
	.zero		1
	.zero		1


	//----- nvinfo : EIATTR_EXIT_INSTR_OFFSETS
	.align		4
        /*0078*/ 	.byte	0x04, 0x1c
        /*007a*/ 	.short	(.L_57 - .L_56)


	//   ....[0]....
.L_56:
        /*007c*/ 	.word	0x000000d0


	//   ....[1]....
        /*0080*/ 	.word	0x000008f0


	//----- nvinfo : EIATTR_CBANK_PARAM_SIZE
	.align		4
.L_57:
        /*0084*/ 	.byte	0x03, 0x19
        /*0086*/ 	.short	0x0024


	//----- nvinfo : EIATTR_PARAM_CBANK
	.align		4
        /*0088*/ 	.byte	0x04, 0x0a
        /*008a*/ 	.short	(.L_59 - .L_58)
	.align		4
.L_58:
        /*008c*/ 	.word	index@(.nv.constant0._Z8k_matmulPfPKfS1_iii)
        /*0090*/ 	.short	0x0380
        /*0092*/ 	.short	0x0024


	//----- nvinfo : EIATTR_SW_WAR
	.align		4
.L_59:
        /*0094*/ 	.byte	0x04, 0x36
        /*0096*/ 	.short	(.L_61 - .L_60)
.L_60:
        /*0098*/ 	.word	0x00000008
.L_61:


//--------------------- .nv.info._Z12k_reduce_sumPfPKfi --------------------------
	.section	.nv.info._Z12k_reduce_sumPfPKfi,"",@"SHT_CUDA_INFO"
	.sectionflags	@""
	.align	4


	//----- nvinfo : EIATTR_CUDA_API_VERSION
	.align		4
        /*0000*/ 	.byte	0x04, 0x37
        /*0002*/ 	.short	(.L_63 - .L_62)
.L_62:
        /*0004*/ 	.word	0x00000082


	//----- nvinfo : EIATTR_KPARAM_INFO
	.align		4
.L_63:
        /*0008*/ 	.byte	0x04, 0x17
        /*000a*/ 	.short	(.L_65 - .L_64)
.L_64:
        /*000c*/ 	.word	0x00000000
        /*0010*/ 	.short	0x0002
        /*0012*/ 	.short	0x0010
        /*0014*/ 	.byte	0x00, 0xf0, 0x11, 0x00


	//----- nvinfo : EIATTR_KPARAM_INFO
	.align		4
.L_65:
        /*0018*/ 	.byte	0x04, 0x17
        /*001a*/ 	.short	(.L_67 - .L_66)
.L_66:
        /*001c*/ 	.word	0x00000000
        /*0020*/ 	.short	0x0001
        /*0022*/ 	.short	0x0008
        /*0024*/ 	.byte	0x00, 0xf5, 0x21, 0x00


	//----- nvinfo : EIATTR_KPARAM_INFO
	.align		4
.L_67:
        /*0028*/ 	.byte	0x04, 0x17
        /*002a*/ 	.short	(.L_69 - .L_68)
.L_68:
        /*002c*/ 	.word	0x00000000
        /*0030*/ 	.short	0x0000
        /*0032*/ 	.short	0x0000
        /*0034*/ 	.byte	0x00, 0xf5, 0x21, 0x00


	//----- nvinfo : EIATTR_SPARSE_MMA_MASK
	.align		4
.L_69:
        /*0038*/ 	.byte	0x03, 0x50
        /*003a*/ 	.short	0x0000


	//----- nvinfo : EIATTR_MAXREG_COUNT
	.align		4
        /*003c*/ 	.byte	0x03, 0x1b
        /*003e*/ 	.short	0x00ff


	//----- nvinfo : EIATTR_NUM_BARRIERS
	.align		4
        /*0040*/ 	.byte	0x02, 0x4c
        /*0042*/ 	.byte	0x01
	.zero		1


	//----- nvinfo : EIATTR_MERCURY_ISA_VERSION
	.align		4
        /*0044*/ 	.byte	0x03, 0x5f
        /*0046*/ 	.short	0x0101


	//----- nvinfo : EIATTR_VRC_CTA_INIT_COUNT
	.align		4
        /*0048*/ 	.byte	0x02, 0x4a
	.zero		1
	.zero		1


	//----- nvinfo : EIATTR_EXIT_INSTR_OFFSETS
	.align		4
        /*004c*/ 	.byte	0x04, 0x1c
        /*004e*/ 	.short	(.L_71 - .L_70)


	//   ....[0]....
.L_70:
        /*0050*/ 	.word	0x00000210


	//   ....[1]....
        /*0054*/ 	.word	0x00000290


	//----- nvinfo : EIATTR_CBANK_PARAM_SIZE
	.align		4
.L_71:
        /*0058*/ 	.byte	0x03, 0x19
        /*005a*/ 	.short	0x0014


	//----- nvinfo : EIATTR_PARAM_CBANK
	.align		4
        /*005c*/ 	.byte	0x04, 0x0a
        /*005e*/ 	.short	(.L_73 - .L_72)
	.align		4
.L_72:
        /*0060*/ 	.word	index@(.nv.constant0._Z12k_reduce_sumPfPKfi)
        /*0064*/ 	.short	0x0380
        /*0066*/ 	.short	0x0014


	//----- nvinfo : EIATTR_SW_WAR
	.align		4
.L_73:
        /*0068*/ 	.byte	0x04, 0x36
        /*006a*/ 	.short	(.L_75 - .L_74)
.L_74:
        /*006c*/ 	.word	0x00000008
.L_75:


//--------------------- .nv.info._Z5k_absPfPKfi   --------------------------
	.section	.nv.info._Z5k_absPfPKfi,"",@"SHT_CUDA_INFO"
	.sectionflags	@""
	.align	4


	//----- nvinfo : EIATTR_CUDA_API_VERSION
	.align		4
        /*0000*/ 	.byte	0x04, 0x37
        /*0002*/ 	.short	(.L_77 - .L_76)
.L_76:
        /*0004*/ 	.word	0x00000082


	//----- nvinfo : EIATTR_KPARAM_INFO
	.align		4
.L_77:
        /*0008*/ 	.byte	0x04, 0x17
        /*000a*/ 	.short	(.L_79 - .L_78)
.L_78:
        /*000c*/ 	.word	0x00000000
        /*0010*/ 	.short	0x0002
        /*0012*/ 	.short	0x0010
        /*0014*/ 	.byte	0x00, 0xf0, 0x11, 0x00


	//----- nvinfo : EIATTR_KPARAM_INFO
	.align		4
.L_79:
        /*0018*/ 	.byte	0x04, 0x17
        /*001a*/ 	.short	(.L_81 - .L_80)
.L_80:
        /*001c*/ 	.word	0x00000000
        /*0020*/ 	.short	0x0001
        /*0022*/ 	.short	0x0008
        /*0024*/ 	.byte	0x00, 0xf5, 0x21, 0x00


	//----- nvinfo : EIATTR_KPARAM_INFO
	.align		4
.L_81:
        /*0028*/ 	.byte	0x04, 0x17
        /*002a*/ 	.short	(.L_83 - .L_82)
.L_82:
        /*002c*/ 	.word	0x00000000
        /*0030*/ 	.short	0x0000
        /*0032*/ 	.short	0x0000
        /*0034*/ 	.byte	0x00, 0xf5, 0x21, 0x00


	//----- nvinfo : EIATTR_SPARSE_MMA_MASK
	.align		4
.L_83:
        /*0038*/ 	.byte	0x03, 0x50
        /*003a*/ 	.short	0x0000


	//----- nvinfo : EIATTR_MAXREG_COUNT
	.align		4
        /*003c*/ 	.byte	0x03, 0x1b
        /*003e*/ 	.short	0x00ff


	//----- nvinfo : EIATTR_MERCURY_ISA_VERSION
	.align		4
        /*0040*/ 	.byte	0x03, 0x5f
        /*0042*/ 	.short	0x0101


	//----- nvinfo : EIATTR_VRC_CTA_INIT_COUNT
	.align		4
        /*0044*/ 	.byte	0x02, 0x4a
	.zero		1
	.zero		1


	//----- nvinfo : EIATTR_EXIT_INSTR_OFFSETS
	.align		4
        /*0048*/ 	.byte	0x04, 0x1c
        /*004a*/ 	.short	(.L_85 - .L_84)


	//   ....[0]....
.L_84:
        /*004c*/ 	.word	0x00000070


	//   ....[1]....
        /*0050*/ 	.word	0x00000100


	//----- nvinfo : EIATTR_CBANK_PARAM_SIZE
	.align		4
.L_85:
        /*0054*/ 	.byte	0x03, 0x19
        /*0056*/ 	.short	0x0014


	//----- nvinfo : EIATTR_PARAM_CBANK
	.align		4
        /*0058*/ 	.byte	0x04, 0x0a
        /*005a*/ 	.short	(.L_87 - .L_86)
	.align		4
.L_86:
        /*005c*/ 	.word	index@(.nv.constant0._Z5k_absPfPKfi)
        /*0060*/ 	.short	0x0380
        /*0062*/ 	.short	0x0014


	//----- nvinfo : EIATTR_SW_WAR
	.align		4
.L_87:
        /*0064*/ 	.byte	0x04, 0x36
        /*0066*/ 	.short	(.L_89 - .L_88)
.L_88:
        /*0068*/ 	.word	0x00000008
.L_89:


//--------------------- .nv.info._Z7k_scalePfPKffi --------------------------
	.section	.nv.info._Z7k_scalePfPKffi,"",@"SHT_CUDA_INFO"
	.sectionflags	@""
	.align	4


	//----- nvinfo : EIATTR_CUDA_API_VERSION
	.align		4
        /*0000*/ 	.byte	0x04, 0x37
        /*0002*/ 	.short	(.L_91 - .L_90)
.L_90:
        /*0004*/ 	.word	0x00000082


	//----- nvinfo : EIATTR_KPARAM_INFO
	.align		4
.L_91:
        /*0008*/ 	.byte	0x04, 0x17
        /*000a*/ 	.short	(.L_93 - .L_92)
.L_92:
        /*000c*/ 	.word	0x00000000
        /*0010*/ 	.short	0x0003
        /*0012*/ 	.short	0x0014
        /*0014*/ 	.byte	0x00, 0xf0, 0x11, 0x00


	//----- nvinfo : EIATTR_KPARAM_INFO
	.align		4
.L_93:
        /*0018*/ 	.byte	0x04, 0x17
        /*001a*/ 	.short	(.L_95 - .L_94)
.L_94:
        /*001c*/ 	.word	0x00000000
        /*0020*/ 	.short	0x0002
        /*0022*/ 	.short	0x0010
        /*0024*/ 	.byte	0x00, 0xf0, 0x11, 0x00


	//----- nvinfo : EIATTR_KPARAM_INFO
	.align		4
.L_95:
        /*0028*/ 	.byte	0x04, 0x17
        /*002a*/ 	.short	(.L_97 - .L_96)
.L_96:
        /*002c*/ 	.word	0x00000000
        /*0030*/ 	.short	0x0001
        /*0032*/ 	.short	0x0008
        /*0034*/ 	.byte	0x00, 0xf5, 0x21, 0x00


	//----- nvinfo : EIATTR_KPARAM_INFO
	.align		4
.L_97:
        /*0038*/ 	.byte	0x04, 0x17
        /*003a*/ 	.short	(.L_99 - .L_98)
.L_98:
        /*003c*/ 	.word	0x00000000
        /*0040*/ 	.short	0x0000
        /*0042*/ 	.short	0x0000
        /*0044*/ 	.byte	0x00, 0xf5, 0x21, 0x00


	//----- nvinfo : EIATTR_SPARSE_MMA_MASK
	.align		4
.L_99:
        /*0048*/ 	.byte	0x03, 0x50
        /*004a*/ 	.short	0x0000


	//----- nvinfo : EIATTR_MAXREG_COUNT
	.align		4
        /*004c*/ 	.byte	0x03, 0x1b
        /*004e*/ 	.short	0x00ff


	//----- nvinfo : EIATTR_MERCURY_ISA_VERSION
	.align		4
        /*0050*/ 	.byte	0x03, 0x5f
        /*0052*/ 	.short	0x0101


	//----- nvinfo : EIATTR_VRC_CTA_INIT_COUNT
	.align		4
        /*0054*/ 	.byte	0x02, 0x4a
	.zero		1
	.zero		1


	//----- nvinfo : EIATTR_EXIT_INSTR_OFFSETS
	.align		4
        /*0058*/ 	.byte	0x04, 0x1c
        /*005a*/ 	.short	(.L_101 - .L_100)


	//   ....[0]....
.L_100:
        /*005c*/ 	.word	0x00000070


	//   ....[1]....
        /*0060*/ 	.word	0x00000110


	//----- nvinfo : EIATTR_CBANK_PARAM_SIZE
	.align		4
.L_101:
        /*0064*/ 	.byte	0x03, 0x19
        /*0066*/ 	.short	0x0018


	//----- nvinfo : EIATTR_PARAM_CBANK
	.align		4
        /*0068*/ 	.byte	0x04, 0x0a
        /*006a*/ 	.short	(.L_103 - .L_102)
	.align		4
.L_102:
        /*006c*/ 	.word	index@(.nv.constant0._Z7k_scalePfPKffi)
        /*0070*/ 	.short	0x0380
        /*0072*/ 	.short	0x0018


	//----- nvinfo : EIATTR_SW_WAR
	.align		4
.L_103:
        /*0074*/ 	.byte	0x04, 0x36
        /*0076*/ 	.short	(.L_105 - .L_104)
.L_104:
        /*0078*/ 	.word	0x00000008
.L_105:


//--------------------- .nv.info._Z5k_mulPfPKfS1_i --------------------------
	.section	.nv.info._Z5k_mulPfPKfS1_i,"",@"SHT_CUDA_INFO"
	.sectionflags	@""
	.align	4


	//----- nvinfo : EIATTR_CUDA_API_VERSION
	.align		4
        /*0000*/ 	.byte	0x04, 0x37
        /*0002*/ 	.short	(.L_107 - .L_106)
.L_106:
        /*0004*/ 	.word	0x00000082


	//----- nvinfo : EIATTR_KPARAM_INFO
	.align		4
.L_107:
        /*0008*/ 	.byte	0x04, 0x17
        /*000a*/ 	.short	(.L_109 - .L_108)
.L_108:
        /*000c*/ 	.word	0x00000000
        /*0010*/ 	.short	0x0003
        /*0012*/ 	.short	0x0018
        /*0014*/ 	.byte	0x00, 0xf0, 0x11, 0x00


	//----- nvinfo : EIATTR_KPARAM_INFO
	.align		4
.L_109:
        /*0018*/ 	.byte	0x04, 0x17
        /*001a*/ 	.short	(.L_111 - .L_110)
.L_110:
        /*001c*/ 	.word	0x00000000
        /*0020*/ 	.short	0x0002
        /*0022*/ 	.short	0x0010
        /*0024*/ 	.byte	0x00, 0xf5, 0x21, 0x00


	//----- nvinfo : EIATTR_KPARAM_INFO
	.align		4
.L_111:
        /*0028*/ 	.byte	0x04, 0x17
        /*002a*/ 	.short	(.L_113 - .L_112)
.L_112:
        /*002c*/ 	.word	0x00000000
        /*0030*/ 	.short	0x0001
        /*0032*/ 	.short	0x0008
        /*0034*/ 	.byte	0x00, 0xf5, 0x21, 0x00


	//----- nvinfo : EIATTR_KPARAM_INFO
	.align		4
.L_113:
        /*0038*/ 	.byte	0x04, 0x17
        /*003a*/ 	.short	(.L_115 - .L_114)
.L_114:
        /*003c*/ 	.word	0x00000000
        /*0040*/ 	.short	0x0000
        /*0042*/ 	.short	0x0000
        /*0044*/ 	.byte	0x00, 0xf5, 0x21, 0x00


	//----- nvinfo : EIATTR_SPARSE_MMA_MASK
	.align		4
.L_115:
        /*0048*/ 	.byte	0x03, 0x50
        /*004a*/ 	.short	0x0000


	//----- nvinfo : EIATTR_MAXREG_COUNT
	.align		4
        /*004c*/ 	.byte	0x03, 0x1b
        /*004e*/ 	.short	0x00ff


	//----- nvinfo : EIATTR_MERCURY_ISA_VERSION
	.align		4
        /*0050*/ 	.byte	0x03, 0x5f
        /*0052*/ 	.short	0x0101


	//----- nvinfo : EIATTR_VRC_CTA_INIT_COUNT
	.align		4
        /*0054*/ 	.byte	0x02, 0x4a
	.zero		1
	.zero		1


	//----- nvinfo : EIATTR_EXIT_INSTR_OFFSETS
	.align		4
        /*0058*/ 	.byte	0x04, 0x1c
        /*005a*/ 	.short	(.L_117 - .L_116)


	//   ....[0]....
.L_116:
        /*005c*/ 	.word	0x00000070


	//   ....[1]....
        /*0060*/ 	.word	0x00000130


	//----- nvinfo : EIATTR_CBANK_PARAM_SIZE
	.align		4
.L_117:
        /*0064*/ 	.byte	0x03, 0x19
        /*0066*/ 	.short	0x001c


	//----- nvinfo : EIATTR_PARAM_CBANK
	.align		4
        /*0068*/ 	.byte	0x04, 0x0a
        /*006a*/ 	.short	(.L_119 - .L_118)
	.align		4
.L_118:
        /*006c*/ 	.word	index@(.nv.constant0._Z5k_mulPfPKfS1_i)
        /*0070*/ 	.short	0x0380
        /*0072*/ 	.short	0x001c


	//----- nvinfo : EIATTR_SW_WAR
	.align		4
.L_119:
        /*0074*/ 	.byte	0x04, 0x36
        /*0076*/ 	.short	(.L_121 - .L_120)
.L_120:
        /*0078*/ 	.word	0x00000008
.L_121:


//--------------------- .nv.info._Z5k_addPfPKfS1_i --------------------------
	.section	.nv.info._Z5k_addPfPKfS1_i,"",@"SHT_CUDA_INFO"
	.sectionflags	@""
	.align	4


	//----- nvinfo : EIATTR_CUDA_API_VERSION
	.align		4
        /*0000*/ 	.byte	0x04, 0x37
        /*0002*/ 	.short	(.L_123 - .L_122)
.L_122:
        /*0004*/ 	.word	0x00000082


	//----- nvinfo : EIATTR_KPARAM_INFO
	.align		4
.L_123:
        /*0008*/ 	.byte	0x04, 0x17
        /*000a*/ 	.short	(.L_125 - .L_124)
.L_124:
        /*000c*/ 	.word	0x00000000
        /*0010*/ 	.short	0x0003
        /*0012*/ 	.short	0x0018
        /*0014*/ 	.byte	0x00, 0xf0, 0x11, 0x00


	//----- nvinfo : EIATTR_KPARAM_INFO
	.align		4
.L_125:
        /*0018*/ 	.byte	0x04, 0x17
        /*001a*/ 	.short	(.L_127 - .L_126)
.L_126:
        /*001c*/ 	.word	0x00000000
        /*0020*/ 	.short	0x0002
        /*0022*/ 	.short	0x0010
        /*0024*/ 	.byte	0x00, 0xf5, 0x21, 0x00


	//----- nvinfo : EIATTR_KPARAM_INFO
	.align		4
.L_127:
        /*0028*/ 	.byte	0x04, 0x17
        /*002a*/ 	.short	(.L_129 - .L_128)
.L_128:
        /*002c*/ 	.word	0x00000000
        /*0030*/ 	.short	0x0001
        /*0032*/ 	.short	0x0008
        /*0034*/ 	.byte	0x00, 0xf5, 0x21, 0x00


	//----- nvinfo : EIATTR_KPARAM_INFO
	.align		4
.L_129:
        /*0038*/ 	.byte	0x04, 0x17
        /*003a*/ 	.short	(.L_131 - .L_130)
.L_130:
        /*003c*/ 	.word	0x00000000
        /*0040*/ 	.short	0x0000
        /*0042*/ 	.short	0x0000
        /*0044*/ 	.byte	0x00, 0xf5, 0x21, 0x00


	//----- nvinfo : EIATTR_SPARSE_MMA_MASK
	.align		4
.L_131:
        /*0048*/ 	.byte	0x03, 0x50
        /*004a*/ 	.short	0x0000


	//----- nvinfo : EIATTR_MAXREG_COUNT
	.align		4
        /*004c*/ 	.byte	0x03, 0x1b
        /*004e*/ 	.short	0x00ff


	//----- nvinfo : EIATTR_MERCURY_ISA_VERSION
	.align		4
        /*0050*/ 	.byte	0x03, 0x5f
        /*0052*/ 	.short	0x0101


	//----- nvinfo : EIATTR_VRC_CTA_INIT_COUNT
	.align		4
        /*0054*/ 	.byte	0x02, 0x4a
	.zero		1
	.zero		1


	//----- nvinfo : EIATTR_EXIT_INSTR_OFFSETS
	.align		4
        /*0058*/ 	.byte	0x04, 0x1c
        /*005a*/ 	.short	(.L_133 - .L_132)


	//   ....[0]....
.L_132:
        /*005c*/ 	.word	0x00000070


	//   ....[1]....
        /*0060*/ 	.word	0x00000130


	//----- nvinfo : EIATTR_CBANK_PARAM_SIZE
	.align		4
.L_133:
        /*0064*/ 	.byte	0x03, 0x19
        /*0066*/ 	.short	0x001c


	//----- nvinfo : EIATTR_PARAM_CBANK
	.align		4
        /*0068*/ 	.byte	0x04, 0x0a
        /*006a*/ 	.short	(.L_135 - .L_134)
	.align		4
.L_134:
        /*006c*/ 	.word	index@(.nv.constant0._Z5k_addPfPKfS1_i)
        /*0070*/ 	.short	0x0380
        /*0072*/ 	.short	0x001c


	//----- nvinfo : EIATTR_SW_WAR
	.align		4
.L_135:
        /*0074*/ 	.byte	0x04, 0x36
        /*0076*/ 	.short	(.L_137 - .L_136)
.L_136:
        /*0078*/ 	.word	0x00000008
.L_137:


//--------------------- .nv.info._Z6k_fillPffi    --------------------------
	.section	.nv.info._Z6k_fillPffi,"",@"SHT_CUDA_INFO"
	.sectionflags	@""
	.align	4


	//----- nvinfo : EIATTR_CUDA_API_VERSION
	.align		4
        /*0000*/ 	.byte	0x04, 0x37
        /*0002*/ 	.short	(.L_139 - .L_138)
.L_138:
        /*0004*/ 	.word	0x00000082


	//----- nvinfo : EIATTR_KPARAM_INFO
	.align		4
.L_139:
        /*0008*/ 	.byte	0x04, 0x17
        /*000a*/ 	.short	(.L_141 - .L_140)
.L_140:
        /*000c*/ 	.word	0x00000000
        /*0010*/ 	.short	0x0002
        /*0012*/ 	.short	0x000c
        /*0014*/ 	.byte	0x00, 0xf0, 0x11, 0x00


	//----- nvinfo : EIATTR_KPARAM_INFO
	.align		4
.L_141:
        /*0018*/ 	.byte	0x04, 0x17
        /*001a*/ 	.short	(.L_143 - .L_142)
.L_142:
        /*001c*/ 	.word	0x00000000
        /*0020*/ 	.short	0x0001
        /*0022*/ 	.short	0x0008
        /*0024*/ 	.byte	0x00, 0xf0, 0x11, 0x00


	//----- nvinfo : EIATTR_KPARAM_INFO
	.align		4
.L_143:
        /*0028*/ 	.byte	0x04, 0x17
        /*002a*/ 	.short	(.L_145 - .L_144)
.L_144:
        /*002c*/ 	.word	0x00000000
        /*0030*/ 	.short	0x0000
        /*0032*/ 	.short	0x0000
        /*0034*/ 	.byte	0x00, 0xf5, 0x21, 0x00


	//----- nvinfo : EIATTR_SPARSE_MMA_MASK
	.align		4
.L_145:
        /*0038*/ 	.byte	0x03, 0x50
        /*003a*/ 	.short	0x0000


	//----- nvinfo : EIATTR_MAXREG_COUNT
	.align		4
        /*003c*/ 	.byte	0x03, 0x1b
        /*003e*/ 	.short	0x00ff


	//----- nvinfo : EIATTR_MERCURY_ISA_VERSION
	.align		4
        /*0040*/ 	.byte	0x03, 0x5f
        /*0042*/ 	.short	0x0101


	//----- nvinfo : EIATTR_VRC_CTA_INIT_COUNT
	.align		4
        /*0044*/ 	.byte	0x02, 0x4a
	.zero		1
	.zero		1


	//----- nvinfo : EIATTR_EXIT_INSTR_OFFSETS
	.align		4
        /*0048*/ 	.byte	0x04, 0x1c
        /*004a*/ 	.short	(.L_147 - .L_146)


	//   ....[0]....
.L_146:
        /*004c*/ 	.word	0x00000070


	//   ....[1]....
        /*0050*/ 	.word	0x000000d0


	//----- nvinfo : EIATTR_CBANK_PARAM_SIZE
	.align		4
.L_147:
        /*0054*/ 	.byte	0x03, 0x19
        /*0056*/ 	.short	0x0010


	//----- nvinfo : EIATTR_PARAM_CBANK
	.align		4
        /*0058*/ 	.byte	0x04, 0x0a
        /*005a*/ 	.short	(.L_149 - .L_148)
	.align		4
.L_148:
        /*005c*/ 	.word	index@(.nv.constant0._Z6k_fillPffi)
        /*0060*/ 	.short	0x0380
        /*0062*/ 	.short	0x0010


	//----- nvinfo : EIATTR_SW_WAR
	.align		4
.L_149:
        /*0064*/ 	.byte	0x04, 0x36
        /*0066*/ 	.short	(.L_151 - .L_150)
.L_150:
        /*0068*/ 	.word	0x00000008
.L_151:


//--------------------- .nv.callgraph             --------------------------
	.section	.nv.callgraph,"",@"SHT_CUDA_CALLGRAPH"
	.align	4
	.sectionentsize	8
	.align		4
        /*0000*/ 	.word	0x00000000
	.align		4
        /*0004*/ 	.word	0xffffffff
	.align		4
        /*0008*/ 	.word	0x00000000
	.align		4
        /*000c*/ 	.word	0xfffffffe
	.align		4
        /*0010*/ 	.word	0x00000000
	.align		4
        /*0014*/ 	.word	0xfffffffd
	.align		4
        /*0018*/ 	.word	0x00000000
	.align		4
        /*001c*/ 	.word	0xfffffffc


//--------------------- .text._Z8k_matmulPfPKfS1_iii --------------------------
	.section	.text._Z8k_matmulPfPKfS1_iii,"ax",@progbits
	.align	128
        .global         _Z8k_matmulPfPKfS1_iii
        .type           _Z8k_matmulPfPKfS1_iii,@function
        .size           _Z8k_matmulPfPKfS1_iii,(.L_x_13 - _Z8k_matmulPfPKfS1_iii)
        .other          _Z8k_matmulPfPKfS1_iii,@"STO_CUDA_ENTRY STV_DEFAULT"
_Z8k_matmulPfPKfS1_iii:
.text._Z8k_matmulPfPKfS1_iii:
[----:B------:R-:W-:Y:S01]  /*0000*/  LDC R1, c[0x0][0x37c] ;  /* 0x0000df00ff017b82 */ /* 0x000fe20000000800 */
[----:B------:R-:W0:Y:S07]  /*0010*/  S2R R5, SR_TID.X ;  /* 0x0000000000057919 */ /* 0x000e2e0000002100 */
[----:B------:R-:W1:Y:S01]  /*0020*/  LDC R16, c[0x0][0x364] ;  /* 0x0000d900ff107b82 */ /* 0x000e620000000800 */
[----:B------:R-:W2:Y:S01]  /*0030*/  LDCU UR6, c[0x0][0x398] ;  /* 0x00007300ff0677ac */ /* 0x000ea20008000800 */
[----:B------:R-:W1:Y:S06]  /*0040*/  S2R R3, SR_TID.Y ;  /* 0x0000000000037919 */ /* 0x000e6c0000002200 */
[----:B------:R-:W0:Y:S08]  /*0050*/  S2UR UR5, SR_CTAID.X ;  /* 0x00000000000579c3 */ /* 0x000e300000002500 */
[----:B------:R-:W0:Y:S08]  /*0060*/  LDC R0, c[0x0][0x360] ;  /* 0x0000d800ff007b82 */ /* 0x000e300000000800 */
[----:B------:R-:W1:Y:S08]  /*0070*/  S2UR UR4, SR_CTAID.Y ;  /* 0x00000000000479c3 */ /* 0x000e700000002600 */
[----:B------:R-:W3:Y:S01]  /*0080*/  LDC R17, c[0x0][0x3a0] ;  /* 0x0000e800ff117b82 */ /* 0x000ee20000000800 */
[----:B0-----:R-:W-:-:S02]  /*0090*/  IMAD R0, R0, UR5, R5 ;  /* 0x0000000500007c24 */ /* 0x001fc4000f8e0205 */
[----:B-1----:R-:W-:-:S03]  /*00a0*/  IMAD R16, R16, UR4, R3 ;  /* 0x0000000410107c24 */ /* 0x002fc6000f8e0203 */
[----:B---3--:R-:W-:-:S04]  /*00b0*/  ISETP.GE.AND P0, PT, R0, R17, PT ;  /* 0x000000110000720c */ /* 0x008fc80003f06270 */
[----:B--2---:R-:W-:-:S13]  /*00c0*/  ISETP.GE.OR P0, PT, R16, UR6, P0 ;  /* 0x0000000610007c0c */ /* 0x004fda0008706670 */
[----:B------:R-:W-:Y:S05]  /*00d0*/  @P0 EXIT ;  /* 0x000000000000094d */ /* 0x000fea0003800000 */
[----:B------:R-:W0:Y:S01]  /*00e0*/  LDC R19, c[0x0][0x39c] ;  /* 0x0000e700ff137b82 */ /* 0x000e220000000800 */
[----:B------:R-:W1:Y:S01]  /*00f0*/  LDCU.64 UR4, c[0x0][0x358] ;  /* 0x00006b00ff0477ac */ /* 0x000e620008000a00 */
[----:B------:R-:W-:Y:S01]  /*0100*/  HFMA2 R24, -RZ, RZ, 0, 0 ;  /* 0x00000000ff187431 */ /* 0x000fe200000001ff */
[----:B0-----:R-:W-:-:S13]  /*0110*/  ISETP.GE.AND P0, PT, R19, 0x1, PT ;  /* 0x000000011300780c */ /* 0x001fda0003f06270 */
[----:B-1----:R-:W-:Y:S05]  /*0120*/  @!P0 BRA `(.L_x_0) ;  /* 0x0000000400e08947 */ /* 0x002fea0003800000 */
[C---:B------:R-:W-:Y:S01]  /*0130*/  ISETP.GE.U32.AND P1, PT, R19.reuse, 0x8, PT ;  /* 0x000000081300780c */ /* 0x040fe20003f26070 */
[----:B------:R-:W-:Y:S01]  /*0140*/  IMAD R20, R16, R19, RZ ;  /* 0x0000001310147224 */ /* 0x000fe200078e02ff */
[----:B------:R-:W-:Y:S02]  /*0150*/  LOP3.LUT R27, R19, 0x7, RZ, 0xc0, !PT ;  /* 0x00000007131b7812 */ /* 0x000fe400078ec0ff */
[----:B------:R-:W-:Y:S02]  /*0160*/  MOV R24, RZ ;  /* 0x000000ff00187202 */ /* 0x000fe40000000f00 */
[----:B------:R-:W-:Y:S02]  /*0170*/  ISETP.NE.AND P0, PT, R27, RZ, PT ;  /* 0x000000ff1b00720c */ /* 0x000fe40003f05270 */
[----:B------:R-:W-:-:S05]  /*0180*/  MOV R21, RZ ;  /* 0x000000ff00157202 */ /* 0x000fca0000000f00 */
[----:B------:R-:W-:Y:S06]  /*0190*/  @!P1 BRA `(.L_x_1) ;  /* 0x0000000000c49947 */ /* 0x000fec0003800000 */
[----:B------:R-:W0:Y:S01]  /*01a0*/  LDC.64 R2, c[0x0][0x388] ;  /* 0x0000e200ff027b82 */ /* 0x000e220000000a00 */
[----:B------:R-:W-:Y:S02]  /*01b0*/  LOP3.LUT R21, R19, 0x7ffffff8, RZ, 0xc0, !PT ;  /* 0x7ffffff813157812 */ /* 0x000fe400078ec0ff */
[----:B------:R-:W-:Y:S02]  /*01c0*/  MOV R24, RZ ;  /* 0x000000ff00187202 */ /* 0x000fe40000000f00 */
[----:B------:R-:W-:Y:S02]  /*01d0*/  MOV R18, R0 ;  /* 0x0000000000127202 */ /* 0x000fe40000000f00 */
[----:B------:R-:W-:Y:S01]  /*01e0*/  IADD3 R22, PT, PT, -R21, RZ, RZ ;  /* 0x000000ff15167210 */ /* 0x000fe20007ffe1ff */
[----:B0-----:R-:W-:-:S03]  /*01f0*/  IMAD.WIDE.U32 R2, R20, 0x4, R2 ;  /* 0x0000000414027825 */ /* 0x001fc600078e0002 */
[----:B------:R-:W-:-:S04]  /*0200*/  IADD3 R4, P1, PT, R2, 0x10, RZ ;  /* 0x0000001002047810 */ /* 0x000fc80007f3e0ff */
[----:B------:R-:W-:-:S09]  /*0210*/  IADD3.X R5, PT, PT, RZ, R3, RZ, P1, !PT ;  /* 0x00000003ff057210 */ /* 0x000fd20000ffe4ff */
.L_x_2:
[----:B------:R-:W0:Y:S01]  /*0220*/  LDC.64 R14, c[0x0][0x390] ;  /* 0x0000e400ff0e7b82 */ /* 0x000e220000000a00 */
[----:B------:R-:W-:Y:S02]  /*0230*/  MOV R2, R4 ;  /* 0x0000000400027202 */ /* 0x000fe40000000f00 */
[----:B------:R-:W-:-:S05]  /*0240*/  MOV R3, R5 ;  /* 0x0000000500037202 */ /* 0x000fca0000000f00 */
[----:B------:R-:W2:Y:S04]  /*0250*/  LDG.E R25, desc[UR4][R2.64+-0x10] ;  /* 0xfffff00402197981 */ /* 0x000ea8000c1e1900 */
[----:B------:R-:W3:Y:S04]  /*0260*/  LDG.E R23, desc[UR4][R2.64+-0xc] ;  /* 0xfffff40402177981 */ /* 0x000ee8000c1e1900 */
[----:B------:R-:W4:Y:S04]  /*0270*/  LDG.E R29, desc[UR4][R2.64+-0x8] ;  /* 0xfffff804021d7981 */ /* 0x000f28000c1e1900 */
[----:B------:R-:W5:Y:S01]  /*0280*/  LDG.E R28, desc[UR4][R2.64+-0x4] ;  /* 0xfffffc04021c7981 */ /* 0x000f62000c1e1900 */
[----:B0-----:R-:W-:-:S05]  /*0290*/  IMAD.WIDE R14, R18, 0x4, R14 ;  /* 0x00000004120e7825 */ /* 0x001fca00078e020e */
[----:B------:R0:W2:Y:S01]  /*02a0*/  LDG.E R26, desc[UR4][R14.64] ;  /* 0x000000040e1a7981 */ /* 0x0000a2000c1e1900 */
[----:B------:R-:W-:-:S04]  /*02b0*/  IMAD.WIDE R12, R17, 0x4, R14 ;  /* 0x00000004110c7825 */ /* 0x000fc800078e020e */
[C---:B------:R-:W-:Y:S02]  /*02c0*/  IMAD.WIDE R4, R17.reuse, 0x4, R12 ;  /* 0x0000000411047825 */ /* 0x040fe400078e020c */
[----:B------:R-:W3:Y:S02]  /*02d0*/  LDG.E R12, desc[UR4][R12.64] ;  /* 0x000000040c0c7981 */ /* 0x000ee4000c1e1900 */
[C---:B------:R-:W-:Y:S02]  /*02e0*/  IMAD.WIDE R8, R17.reuse, 0x4, R4 ;  /* 0x0000000411087825 */ /* 0x040fe400078e0204 */
[----:B------:R-:W4:Y:S02]  /*02f0*/  LDG.E R4, desc[UR4][R4.64] ;  /* 0x0000000404047981 */ /* 0x000f24000c1e1900 */
[C---:B------:R-:W-:Y:S02]  /*0300*/  IMAD.WIDE R6, R17.reuse, 0x4, R8 ;  /* 0x0000000411067825 */ /* 0x040fe400078e0208 */
[----:B------:R-:W5:Y:S02]  /*0310*/  LDG.E R8, desc[UR4][R8.64] ;  /* 0x0000000408087981 */ /* 0x000f64000c1e1900 */
[----:B------:R-:W-:-:S02]  /*0320*/  IMAD.WIDE R10, R17, 0x4, R6 ;  /* 0x00000004110a7825 */ /* 0x000fc400078e0206 */
[----:B------:R-:W5:Y:S04]  /*0330*/  LDG.E R5, desc[UR4][R2.64] ;  /* 0x0000000402057981 */ /* 0x000f68000c1e1900 */
[----:B------:R-:W5:Y:S01]  /*0340*/  LDG.E R6, desc[UR4][R6.64] ;  /* 0x0000000406067981 */ /* 0x000f62000c1e1900 */
[----:B0-----:R-:W-:-:S03]  /*0350*/  IMAD.WIDE R14, R17, 0x4, R10 ;  /* 0x00000004110e7825 */ /* 0x001fc600078e020a */
[----:B------:R-:W5:Y:S04]  /*0360*/  LDG.E R10, desc[UR4][R10.64] ;  /* 0x000000040a0a7981 */ /* 0x000f68000c1e1900 */
[----:B------:R-:W5:Y:S04]  /*0370*/  LDG.E R13, desc[UR4][R14.64] ;  /* 0x000000040e0d7981 */ /* 0x000f68000c1e1900 */
[----:B------:R-:W5:Y:S04]  /*0380*/  LDG.E R7, desc[UR4][R2.64+0x4] ;  /* 0x0000040402077981 */ /* 0x000f68000c1e1900 */
[----:B------:R-:W5:Y:S01]  /*0390*/  LDG.E R9, desc[UR4][R2.64+0xc] ;  /* 0x00000c0402097981 */ /* 0x000f62000c1e1900 */
[----:B--2---:R-:W-:Y:S01]  /*03a0*/  FFMA R26, R25, R26, R24 ;  /* 0x0000001a191a7223 */ /* 0x004fe20000000018 */
[----:B------:R-:W-:-:S02]  /*03b0*/  IMAD.WIDE R24, R17, 0x4, R14 ;  /* 0x0000000411187825 */ /* 0x000fc400078e020e */
[----:B------:R-:W2:Y:S04]  /*03c0*/  LDG.E R14, desc[UR4][R2.64+0x8] ;  /* 0x00000804020e7981 */ /* 0x000ea8000c1e1900 */
[----:B------:R-:W2:Y:S01]  /*03d0*/  LDG.E R24, desc[UR4][R24.64] ;  /* 0x0000000418187981 */ /* 0x000ea2000c1e1900 */
[----:B---3--:R-:W-:Y:S01]  /*03e0*/  FFMA R12, R23, R12, R26 ;  /* 0x0000000c170c7223 */ /* 0x008fe2000000001a */
[----:B------:R-:W-:-:S03]  /*03f0*/  IADD3 R22, PT, PT, R22, 0x8, RZ ;  /* 0x0000000816167810 */ /* 0x000fc60007ffe0ff */
[----:B----4-:R-:W-:Y:S01]  /*0400*/  FFMA R29, R29, R4, R12 ;  /* 0x000000041d1d7223 */ /* 0x010fe2000000000c */
[----:B------:R-:W-:-:S03]  /*0410*/  ISETP.NE.AND P1, PT, R22, RZ, PT ;  /* 0x000000ff1600720c */ /* 0x000fc60003f25270 */
[----:B-----5:R-:W-:Y:S01]  /*0420*/  FFMA R8, R28, R8, R29 ;  /* 0x000000081c087223 */ /* 0x020fe2000000001d */
[----:B------:R-:W-:-:S03]  /*0430*/  IADD3 R4, P2, PT, R2, 0x20, RZ ;  /* 0x0000002002047810 */ /* 0x000fc60007f5e0ff */
[----:B------:R-:W-:Y:S01]  /*0440*/  FFMA R6, R5, R6, R8 ;  /* 0x0000000605067223 */ /* 0x000fe20000000008 */
[----:B------:R-:W-:Y:S02]  /*0450*/  IADD3.X R5, PT, PT, RZ, R3, RZ, P2, !PT ;  /* 0x00000003ff057210 */ /* 0x000fe400017fe4ff */
[----:B------:R-:W-:Y:S01]  /*0460*/  LEA R18, R17, R18, 0x3 ;  /* 0x0000001211127211 */ /* 0x000fe200078e18ff */
[----:B------:R-:W-:-:S04]  /*0470*/  FFMA R7, R7, R10, R6 ;  /* 0x0000000a07077223 */ /* 0x000fc80000000006 */
[----:B--2---:R-:W-:-:S04]  /*0480*/  FFMA R14, R14, R13, R7 ;  /* 0x0000000d0e0e7223 */ /* 0x004fc80000000007 */
[----:B------:R-:W-:Y:S01]  /*0490*/  FFMA R24, R9, R24, R14 ;  /* 0x0000001809187223 */ /* 0x000fe2000000000e */
[----:B------:R-:W-:Y:S06]  /*04a0*/  @P1 BRA `(.L_x_2) ;  /* 0xfffffffc005c1947 */ /* 0x000fec000383ffff */
.L_x_1:
[----:B------:R-:W-:Y:S05]  /*04b0*/  @!P0 BRA `(.L_x_0) ;  /* 0x0000000000fc8947 */ /* 0x000fea0003800000 */
[----:B------:R-:W-:Y:S02]  /*04c0*/  ISETP.GE.U32.AND P1, PT, R27, 0x4, PT ;  /* 0x000000041b00780c */ /* 0x000fe40003f26070 */
[----:B------:R-:W-:-:S04]  /*04d0*/  LOP3.LUT R14, R19, 0x3, RZ, 0xc0, !PT ;  /* 0x00000003130e7812 */ /* 0x000fc800078ec0ff */
[----:B------:R-:W-:-:S07]  /*04e0*/  ISETP.NE.AND P0, PT, R14, RZ, PT ;  /* 0x000000ff0e00720c */ /* 0x000fce0003f05270 */
[----:B------:R-:W-:Y:S06]  /*04f0*/  @!P1 BRA `(.L_x_3) ;  /* 0x00000000006c9947 */ /* 0x000fec0003800000 */
[----:B------:R-:W0:Y:S01]  /*0500*/  LDC.64 R4, c[0x0][0x390] ;  /* 0x0000e400ff047b82 */ /* 0x000e220000000a00 */
[----:B------:R-:W1:Y:S01]  /*0510*/  LDCU.64 UR6, c[0x0][0x388] ;  /* 0x00007100ff0677ac */ /* 0x000e620008000a00 */
[----:B------:R-:W-:Y:S01]  /*0520*/  IMAD R7, R21, R17, R0 ;  /* 0x0000001115077224 */ /* 0x000fe200078e0200 */
[CC--:B------:R-:W-:Y:S02]  /*0530*/  IADD3 R3, PT, PT, R20.reuse, R21.reuse, RZ ;  /* 0x0000001514037210 */ /* 0x0c0fe40007ffe0ff */
[----:B------:R-:W-:-:S03]  /*0540*/  IADD3 R8, P1, PT, R20, R21, RZ ;  /* 0x0000001514087210 */ /* 0x000fc60007f3e0ff */
[----:B------:R-:W2:Y:S01]  /*0550*/  LDC.64 R12, c[0x0][0x388] ;  /* 0x0000e200ff0c7b82 */ /* 0x000ea20000000a00 */
[----:B0-----:R-:W-:-:S04]  /*0560*/  IMAD.WIDE R4, R7, 0x4, R4 ;  /* 0x0000000407047825 */ /* 0x001fc800078e0204 */
[----:B------:R-:W-:Y:S02]  /*0570*/  IMAD.WIDE R6, R17, 0x4, R4 ;  /* 0x0000000411067825 */ /* 0x000fe400078e0204 */
[----:B------:R-:W3:Y:S02]  /*0580*/  LDG.E R4, desc[UR4][R4.64] ;  /* 0x0000000404047981 */ /* 0x000ee4000c1e1900 */
[----:B--2---:R-:W-:Y:S01]  /*0590*/  IMAD.WIDE.U32 R12, R3, 0x4, R12 ;  /* 0x00000004030c7825 */ /* 0x004fe200078e000c */
[----:B------:R-:W-:Y:S02]  /*05a0*/  IADD3.X R3, PT, PT, RZ, RZ, RZ, P1, !PT ;  /* 0x000000ffff037210 */ /* 0x000fe40000ffe4ff */
[----:B-1----:R-:W-:-:S03]  /*05b0*/  LEA R2, P1, R8, UR6, 0x2 ;  /* 0x0000000608027c11 */ /* 0x002fc6000f8210ff */
[----:B------:R-:W3:Y:S01]  /*05c0*/  LDG.E R13, desc[UR4][R12.64] ;  /* 0x000000040c0d7981 */ /* 0x000ee2000c1e1900 */
[----:B------:R-:W-:Y:S01]  /*05d0*/  LEA.HI.X R3, R8, UR7, R3, 0x2, P1 ;  /* 0x0000000708037c11 */ /* 0x000fe200088f1403 */
[C---:B------:R-:W-:Y:S02]  /*05e0*/  IMAD.WIDE R8, R17.reuse, 0x4, R6 ;  /* 0x0000000411087825 */ /* 0x040fe400078e0206 */
[----:B------:R-:W2:Y:S04]  /*05f0*/  LDG.E R6, desc[UR4][R6.64] ;  /* 0x0000000406067981 */ /* 0x000ea8000c1e1900 */
[----:B------:R-:W2:Y:S01]  /*0600*/  LDG.E R15, desc[UR4][R2.64+0x4] ;  /* 0x00000404020f7981 */ /* 0x000ea2000c1e1900 */
[----:B------:R-:W-:-:S03]  /*0610*/  IMAD.WIDE R10, R17, 0x4, R8 ;  /* 0x00000004110a7825 */ /* 0x000fc600078e0208 */
[----:B------:R-:W4:Y:S04]  /*0620*/  LDG.E R22, desc[UR4][R8.64] ;  /* 0x0000000408167981 */ /* 0x000f28000c1e1900 */
[----:B------:R-:W4:Y:S04]  /*0630*/  LDG.E R18, desc[UR4][R2.64+0x8] ;  /* 0x0000080402127981 */ /* 0x000f28000c1e1900 */
[----:B------:R-:W5:Y:S04]  /*0640*/  LDG.E R26, desc[UR4][R2.64+0xc] ;  /* 0x00000c04021a7981 */ /* 0x000f68000c1e1900 */
[----:B------:R-:W5:Y:S01]  /*0650*/  LDG.E R10, desc[UR4][R10.64] ;  /* 0x000000040a0a7981 */ /* 0x000f62000c1e1900 */
[----:B------:R-:W-:Y:S01]  /*0660*/  IADD3 R21, PT, PT, R21, 0x4, RZ ;  /* 0x0000000415157810 */ /* 0x000fe20007ffe0ff */
[----:B---3--:R-:W-:-:S04]  /*0670*/  FFMA R24, R13, R4, R24 ;  /* 0x000000040d187223 */ /* 0x008fc80000000018 */
[----:B--2---:R-:W-:-:S04]  /*0680*/  FFMA R15, R15, R6, R24 ;  /* 0x000000060f0f7223 */ /* 0x004fc80000000018 */
[----:B----4-:R-:W-:-:S04]  /*0690*/  FFMA R15, R18, R22, R15 ;  /* 0x00000016120f7223 */ /* 0x010fc8000000000f */
[----:B-----5:R-:W-:-:S07]  /*06a0*/  FFMA R24, R26, R10, R15 ;  /* 0x0000000a1a187223 */ /* 0x020fce000000000f */
.L_x_3:
[----:B------:R-:W-:Y:S05]  /*06b0*/  @!P0 BRA `(.L_x_0) ;  /* 0x00000000007c8947 */ /* 0x000fea0003800000 */
[----:B------:R-:W-:Y:S02]  /*06c0*/  ISETP.NE.AND P1, PT, R14, 0x1, PT ;  /* 0x000000010e00780c */ /* 0x000fe40003f25270 */
[----:B------:R-:W-:-:S04]  /*06d0*/  LOP3.LUT R19, R19, 0x1, RZ, 0xc0, !PT ;  /* 0x0000000113137812 */ /* 0x000fc800078ec0ff */
[----:B------:R-:W-:-:S07]  /*06e0*/  ISETP.NE.U32.AND P0, PT, R19, 0x1, PT ;  /* 0x000000011300780c */ /* 0x000fce0003f05070 */
[----:B------:R-:W0:Y:S01]  /*06f0*/  @P1 LDC.64 R10, c[0x0][0x388] ;  /* 0x0000e200ff0a1b82 */ /* 0x000e220000000a00 */
[CC--:B------:R-:W-:Y:S02]  /*0700*/  @P1 IADD3 R13, PT, PT, R20.reuse, R21.reuse, RZ ;  /* 0x00000015140d1210 */ /* 0x0c0fe40007ffe0ff */
[----:B------:R-:W-:-:S04]  /*0710*/  @P1 IADD3 R12, P2, PT, R20, R21, RZ ;  /* 0x00000015140c1210 */ /* 0x000fc80007f5e0ff */
[----:B------:R-:W-:Y:S01]  /*0720*/  @P1 IADD3.X R14, PT, PT, RZ, RZ, RZ, P2, !PT ;  /* 0x000000ffff0e1210 */ /* 0x000fe200017fe4ff */
[----:B------:R-:W1:Y:S08]  /*0730*/  @P1 LDC.64 R8, c[0x0][0x390] ;  /* 0x0000e400ff081b82 */ /* 0x000e700000000a00 */
[----:B------:R-:W2:Y:S08]  /*0740*/  @P1 LDC.64 R6, c[0x0][0x388] ;  /* 0x0000e200ff061b82 */ /* 0x000eb00000000a00 */
[----:B------:R-:W3:Y:S01]  /*0750*/  @!P0 LDC.64 R4, c[0x0][0x388] ;  /* 0x0000e200ff048b82 */ /* 0x000ee20000000a00 */
[----:B0-----:R-:W-:-:S04]  /*0760*/  @P1 IMAD.WIDE.U32 R10, R13, 0x4, R10 ;  /* 0x000000040d0a1825 */ /* 0x001fc800078e000a */
[C---:B------:R-:W-:Y:S01]  /*0770*/  @P1 IMAD R13, R21.reuse, R17, R0 ;  /* 0x00000011150d1224 */ /* 0x040fe200078e0200 */
[----:B------:R-:W-:Y:S01]  /*0780*/  @P1 IADD3 R21, PT, PT, R21, 0x2, RZ ;  /* 0x0000000215151810 */ /* 0x000fe20007ffe0ff */
[----:B------:R-:W4:Y:S01]  /*0790*/  @P1 LDG.E R11, desc[UR4][R10.64] ;  /* 0x000000040a0b1981 */ /* 0x000f22000c1e1900 */
[----:B------:R-:W0:Y:S01]  /*07a0*/  @!P0 LDC.64 R2, c[0x0][0x390] ;  /* 0x0000e400ff028b82 */ /* 0x000e220000000a00 */
[----:B-1----:R-:W-:Y:S01]  /*07b0*/  @P1 IMAD.WIDE R8, R13, 0x4, R8 ;  /* 0x000000040d081825 */ /* 0x002fe200078e0208 */
[----:B------:R-:W-:Y:S02]  /*07c0*/  @!P0 IADD3 R15, PT, PT, R20, R21, RZ ;  /* 0x00000015140f8210 */ /* 0x000fe40007ffe0ff */
[----:B--2---:R-:W-:Y:S01]  /*07d0*/  @P1 LEA R6, P2, R12, R6, 0x2 ;  /* 0x000000060c061211 */ /* 0x004fe200078410ff */
[----:B------:R-:W-:-:S03]  /*07e0*/  @!P0 IMAD R21, R21, R17, R0 ;  /* 0x0000001115158224 */ /* 0x000fc600078e0200 */
[----:B------:R-:W-:Y:S01]  /*07f0*/  @P1 LEA.HI.X R7, R12, R7, R14, 0x2, P2 ;  /* 0x000000070c071211 */ /* 0x000fe200010f140e */
[----:B------:R-:W-:Y:S01]  /*0800*/  @P1 IMAD.WIDE R12, R17, 0x4, R8 ;  /* 0x00000004110c1825 */ /* 0x000fe200078e0208 */
[----:B------:R-:W4:Y:S03]  /*0810*/  @P1 LDG.E R14, desc[UR4][R8.64] ;  /* 0x00000004080e1981 */ /* 0x000f26000c1e1900 */
[----:B---3--:R-:W-:Y:S01]  /*0820*/  @!P0 IMAD.WIDE.U32 R4, R15, 0x4, R4 ;  /* 0x000000040f048825 */ /* 0x008fe200078e0004 */
[----:B------:R-:W2:Y:S04]  /*0830*/  @P1 LDG.E R6, desc[UR4][R6.64+0x4] ;  /* 0x0000040406061981 */ /* 0x000ea8000c1e1900 */
[----:B------:R-:W2:Y:S01]  /*0840*/  @P1 LDG.E R12, desc[UR4][R12.64] ;  /* 0x000000040c0c1981 */ /* 0x000ea2000c1e1900 */
[----:B0-----:R-:W-:-:S03]  /*0850*/  @!P0 IMAD.WIDE R2, R21, 0x4, R2 ;  /* 0x0000000415028825 */ /* 0x001fc600078e0202 */
[----:B------:R-:W3:Y:S04]  /*0860*/  @!P0 LDG.E R5, desc[UR4][R4.64] ;  /* 0x0000000404058981 */ /* 0x000ee8000c1e1900 */
[----:B------:R-:W3:Y:S01]  /*0870*/  @!P0 LDG.E R2, desc[UR4][R2.64] ;  /* 0x0000000402028981 */ /* 0x000ee2000c1e1900 */
[----:B----4-:R-:W-:-:S04]  /*0880*/  @P1 FFMA R11, R11, R14, R24 ;  /* 0x0000000e0b0b1223 */ /* 0x010fc80000000018 */
[----:B--2---:R-:W-:-:S04]  /*0890*/  @P1 FFMA R24, R6, R12, R11 ;  /* 0x0000000c06181223 */ /* 0x004fc8000000000b */
[----:B---3--:R-:W-:-:S07]  /*08a0*/  @!P0 FFMA R24, R5, R2, R24 ;  /* 0x0000000205188223 */ /* 0x008fce0000000018 */
.L_x_0:
[----:B------:R-:W0:Y:S01]  /*08b0*/  LDC.64 R2, c[0x0][0x380] ;  /* 0x0000e000ff027b82 */ /* 0x000e220000000a00 */
[----:B------:R-:W-:-:S04]  /*08c0*/  IMAD R17, R16, R17, R0 ;  /* 0x0000001110117224 */ /* 0x000fc800078e0200 */
[----:B0-----:R-:W-:-:S05]  /*08d0*/  IMAD.WIDE R2, R17, 0x4, R2 ;  /* 0x0000000411027825 */ /* 0x001fca00078e0202 */
[----:B------:R-:W-:Y:S01]  /*08e0*/  STG.E desc[UR4][R2.64], R24 ;  /* 0x0000001802007986 */ /* 0x000fe2000c101904 */
[----:B------:R-:W-:Y:S05]  /*08f0*/  EXIT ;  /* 0x000000000000794d */ /* 0x000fea0003800000 */
.L_x_4:
[----:B------:R-:W-:-:S00]  /*0900*/  BRA `(.L_x_4) ;  /* 0xfffffffc00fc7947 */ /* 0x000fc0000383ffff */
[----:B------:R-:W-:-:S00]  /*0910*/  NOP ;  /* 0x0000000000007918 */ /* 0x000fc00000000000 */
        /* <DEDUP_REMOVED lines=14> */
.L_x_13:


//--------------------- .text._Z12k_reduce_sumPfPKfi --------------------------
	.section	.text._Z12k_reduce_sumPfPKfi,"ax",@progbits
	.align	128
        .global         _Z12k_reduce_sumPfPKfi
        .type           _Z12k_reduce_sumPfPKfi,@function
        .size           _Z12k_reduce_sumPfPKfi,(.L_x_14 - _Z12k_reduce_sumPfPKfi)
        .other          _Z12k_reduce_sumPfPKfi,@"STO_CUDA_ENTRY STV_DEFAULT"
_Z12k_reduce_sumPfPKfi:
.text._Z12k_reduce_sumPfPKfi:
[----:B------:R-:W-:Y:S01]  /*0000*/  LDC R1, c[0x0][0x37c] ;  /* 0x0000df00ff017b82 */ /* 0x000fe20000000800 */
[----:B------:R-:W0:Y:S01]  /*0010*/  S2R R6, SR_TID.X ;  /* 0x0000000000067919 */ /* 0x000e220000002100 */
[----:B------:R-:W0:Y:S01]  /*0020*/  LDCU UR8, c[0x0][0x360] ;  /* 0x00006c00ff0877ac */ /* 0x000e220008000800 */
[----:B------:R-:W-:Y:S01]  /*0030*/  IMAD.MOV.U32 R4, RZ, RZ, RZ ;  /* 0x000000ffff047224 */ /* 0x000fe200078e00ff */
[----:B------:R-:W0:Y:S01]  /*0040*/  S2R R7, SR_CTAID.X ;  /* 0x0000000000077919 */ /* 0x000e220000002500 */
[----:B------:R-:W1:Y:S01]  /*0050*/  LDCU UR4, c[0x0][0x390] ;  /* 0x00007200ff0477ac */ /* 0x000e620008000800 */
[----:B------:R-:W2:Y:S01]  /*0060*/  LDCU.64 UR6, c[0x0][0x358] ;  /* 0x00006b00ff0677ac */ /* 0x000ea20008000a00 */
[----:B0-----:R-:W-:-:S05]  /*0070*/  IMAD R5, R7, UR8, R6 ;  /* 0x0000000807057c24 */ /* 0x001fca000f8e0206 */
[----:B-1----:R-:W-:-:S13]  /*0080*/  ISETP.GE.AND P0, PT, R5, UR4, PT ;  /* 0x0000000405007c0c */ /* 0x002fda000bf06270 */
[----:B------:R-:W0:Y:S02]  /*0090*/  @!P0 LDC.64 R2, c[0x0][0x388] ;  /* 0x0000e200ff028b82 */ /* 0x000e240000000a00 */
[----:B0-----:R-:W-:-:S05]  /*00a0*/  @!P0 IMAD.WIDE R2, R5, 0x4, R2 ;  /* 0x0000000405028825 */ /* 0x001fca00078e0202 */
[----:B--2---:R-:W2:Y:S01]  /*00b0*/  @!P0 LDG.E R4, desc[UR6][R2.64] ;  /* 0x0000000602048981 */ /* 0x004ea2000c1e1900 */
[----:B------:R-:W0:Y:S01]  /*00c0*/  S2UR UR5, SR_CgaCtaId ;  /* 0x00000000000579c3 */ /* 0x000e220000008800 */
[----:B------:R-:W-:Y:S01]  /*00d0*/  IMAD.U32 R0, RZ, RZ, UR8 ;  /* 0x00000008ff007e24 */ /* 0x000fe2000f8e00ff */
[----:B------:R-:W-:Y:S01]  /*00e0*/  UMOV UR4, 0x400 ;  /* 0x0000040000047882 */ /* 0x000fe20000000000 */
[----:B------:R-:W-:-:S03]  /*00f0*/  ISETP.NE.AND P0, PT, R6, RZ, PT ;  /* 0x000000ff0600720c */ /* 0x000fc60003f05270 */
[----:B------:R-:W-:Y:S01]  /*0100*/  ISETP.GE.U32.AND P1, PT, R0, 0x2, PT ;  /* 0x000000020000780c */ /* 0x000fe20003f26070 */
[----:B0-----:R-:W-:-:S06]  /*0110*/  ULEA UR4, UR5, UR4, 0x18 ;  /* 0x0000000405047291 */ /* 0x001fcc000f8ec0ff */
[----:B------:R-:W-:-:S05]  /*0120*/  LEA R5, R6, UR4, 0x2 ;  /* 0x0000000406057c11 */ /* 0x000fca000f8e10ff */
[----:B--2---:R0:W-:Y:S01]  /*0130*/  STS [R5], R4 ;  /* 0x0000000405007388 */ /* 0x0041e20000000800 */
[----:B------:R-:W-:Y:S06]  /*0140*/  BAR.SYNC.DEFER_BLOCKING 0x0 ;  /* 0x0000000000007b1d */ /* 0x000fec0000010000 */
[----:B------:R-:W-:Y:S05]  /*0150*/  @!P1 BRA `(.L_x_5) ;  /* 0x00000000002c9947 */ /* 0x000fea0003800000 */
.L_x_6:
[----:B------:R-:W-:-:S04]  /*0160*/  SHF.R.U32.HI R8, RZ, 0x1, R0 ;  /* 0x00000001ff087819 */ /* 0x000fc80000011600 */
[----:B------:R-:W-:-:S13]  /*0170*/  ISETP.GE.U32.AND P1, PT, R6, R8, PT ;  /* 0x000000080600720c */ /* 0x000fda0003f26070 */
[----:B------:R-:W-:Y:S01]  /*0180*/  @!P1 LEA R2, R8, R5, 0x2 ;  /* 0x0000000508029211 */ /* 0x000fe200078e10ff */
[----:B------:R-:W-:Y:S05]  /*0190*/  @!P1 LDS R3, [R5] ;  /* 0x0000000005039984 */ /* 0x000fea0000000800 */
[----:B------:R-:W0:Y:S02]  /*01a0*/  @!P1 LDS R2, [R2] ;  /* 0x0000000002029984 */ /* 0x000e240000000800 */
[----:B0-----:R-:W-:-:S05]  /*01b0*/  @!P1 FADD R4, R2, R3 ;  /* 0x0000000302049221 */ /* 0x001fca0000000000 */
[----:B------:R1:W-:Y:S01]  /*01c0*/  @!P1 STS [R5], R4 ;  /* 0x0000000405009388 */ /* 0x0003e20000000800 */
[----:B------:R-:W-:Y:S01]  /*01d0*/  BAR.SYNC.DEFER_BLOCKING 0x0 ;  /* 0x0000000000007b1d */ /* 0x000fe20000010000 */
[----:B------:R-:W-:Y:S01]  /*01e0*/  ISETP.GT.U32.AND P1, PT, R0, 0x3, PT ;  /* 0x000000030000780c */ /* 0x000fe20003f24070 */
[----:B------:R-:W-:-:S12]  /*01f0*/  IMAD.MOV.U32 R0, RZ, RZ, R8 ;  /* 0x000000ffff007224 */ /* 0x000fd800078e0008 */
[----:B-1----:R-:W-:Y:S05]  /*0200*/  @P1 BRA `(.L_x_6) ;  /* 0xfffffffc00d41947 */ /* 0x002fea000383ffff */
.L_x_5:
[----:B------:R-:W-:Y:S05]  /*0210*/  @P0 EXIT ;  /* 0x000000000000094d */ /* 0x000fea0003800000 */
[----:B------:R-:W1:Y:S01]  /*0220*/  S2UR UR5, SR_CgaCtaId ;  /* 0x00000000000579c3 */ /* 0x000e620000008800 */
[----:B------:R-:W-:-:S07]  /*0230*/  UMOV UR4, 0x400 ;  /* 0x0000040000047882 */ /* 0x000fce0000000000 */
[----:B------:R-:W2:Y:S01]  /*0240*/  LDC.64 R2, c[0x0][0x380] ;  /* 0x0000e000ff027b82 */ /* 0x000ea20000000a00 */
[----:B-1----:R-:W-:Y:S01]  /*0250*/  ULEA UR4, UR5, UR4, 0x18 ;  /* 0x0000000405047291 */ /* 0x002fe2000f8ec0ff */
[----:B--2---:R-:W-:-:S08]  /*0260*/  IMAD.WIDE.U32 R2, R7, 0x4, R2 ;  /* 0x0000000407027825 */ /* 0x004fd000078e0002 */
[----:B0-----:R-:W0:Y:S04]  /*0270*/  LDS R5, [UR4] ;  /* 0x00000004ff057984 */ /* 0x001e280008000800 */
[----:B0-----:R-:W-:Y:S01]  /*0280*/  STG.E desc[UR6][R2.64], R5 ;  /* 0x0000000502007986 */ /* 0x001fe2000c101906 */
[----:B------:R-:W-:Y:S05]  /*0290*/  EXIT ;  /* 0x000000000000794d */ /* 0x000fea0003800000 */
.L_x_7:
        /* <DEDUP_REMOVED lines=14> */
.L_x_14:


//--------------------- .text._Z5k_absPfPKfi      --------------------------
	.section	.text._Z5k_absPfPKfi,"ax",@progbits
	.align	128
        .global         _Z5k_absPfPKfi
        .type           _Z5k_absPfPKfi,@function
        .size           _Z5k_absPfPKfi,(.L_x_15 - _Z5k_absPfPKfi)
        .other          _Z5k_absPfPKfi,@"STO_CUDA_ENTRY STV_DEFAULT"
_Z5k_absPfPKfi:
.text._Z5k_absPfPKfi:
[----:B------:R-:W-:Y:S01]  /*0000*/  LDC R1, c[0x0][0x37c] ;  /* 0x0000df00ff017b82 */ /* 0x000fe20000000800 */
[----:B------:R-:W0:Y:S07]  /*0010*/  S2R R0, SR_TID.X ;  /* 0x0000000000007919 */ /* 0x000e2e0000002100 */
[----:B------:R-:W0:Y:S01]  /*0020*/  S2UR UR4, SR_CTAID.X ;  /* 0x00000000000479c3 */ /* 0x000e220000002500 */
[----:B------:R-:W1:Y:S07]  /*0030*/  LDCU UR5, c[0x0][0x390] ;  /* 0x00007200ff0577ac */ /* 0x000e6e0008000800 */
[----:B------:R-:W0:Y:S02]  /*0040*/  LDC R7, c[0x0][0x360] ;  /* 0x0000d800ff077b82 */ /* 0x000e240000000800 */
[----:B0-----:R-:W-:-:S05]  /*0050*/  IMAD R7, R7, UR4, R0 ;  /* 0x0000000407077c24 */ /* 0x001fca000f8e0200 */
[----:B-1----:R-:W-:-:S13]  /*0060*/  ISETP.GE.AND P0, PT, R7, UR5, PT ;  /* 0x0000000507007c0c */ /* 0x002fda000bf06270 */
[----:B------:R-:W-:Y:S05]  /*0070*/  @P0 EXIT ;  /* 0x000000000000094d */ /* 0x000fea0003800000 */
[----:B------:R-:W0:Y:S01]  /*0080*/  LDC.64 R2, c[0x0][0x388] ;  /* 0x0000e200ff027b82 */ /* 0x000e220000000a00 */
[----:B------:R-:W1:Y:S07]  /*0090*/  LDCU.64 UR4, c[0x0][0x358] ;  /* 0x00006b00ff0477ac */ /* 0x000e6e0008000a00 */
[----:B------:R-:W2:Y:S01]  /*00a0*/  LDC.64 R4, c[0x0][0x380] ;  /* 0x0000e000ff047b82 */ /* 0x000ea20000000a00 */
[----:B0-----:R-:W-:-:S06]  /*00b0*/  IMAD.WIDE R2, R7, 0x4, R2 ;  /* 0x0000000407027825 */ /* 0x001fcc00078e0202 */
[----:B-1----:R-:W3:Y:S01]  /*00c0*/  LDG.E R2, desc[UR4][R2.64] ;  /* 0x0000000402027981 */ /* 0x002ee2000c1e1900 */
[----:B--2---:R-:W-:-:S04]  /*00d0*/  IMAD.WIDE R4, R7, 0x4, R4 ;  /* 0x0000000407047825 */ /* 0x004fc800078e0204 */
[----:B---3--:R-:W-:-:S05]  /*00e0*/  FADD R7, |R2|, -RZ ;  /* 0x800000ff02077221 */ /* 0x008fca0000000200 */
[----:B------:R-:W-:Y:S01]  /*00f0*/  STG.E desc[UR4][R4.64], R7 ;  /* 0x0000000704007986 */ /* 0x000fe2000c101904 */
[----:B------:R-:W-:Y:S05]  /*0100*/  EXIT ;  /* 0x000000000000794d */ /* 0x000fea0003800000 */
.L_x_8:
        /* <DEDUP_REMOVED lines=15> */
.L_x_15:


//--------------------- .text._Z7k_scalePfPKffi   --------------------------
	.section	.text._Z7k_scalePfPKffi,"ax",@progbits
	.align	128
        .global         _Z7k_scalePfPKffi
        .type           _Z7k_scalePfPKffi,@function
        .size           _Z7k_scalePfPKffi,(.L_x_16 - _Z7k_scalePfPKffi)
        .other          _Z7k_scalePfPKffi,@"STO_CUDA_ENTRY STV_DEFAULT"
_Z7k_scalePfPKffi:
.text._Z7k_scalePfPKffi:
        /* <DEDUP_REMOVED lines=9> */
[----:B------:R-:W1:Y:S01]  /*0090*/  LDCU.64 UR4, c[0x0][0x358] ;  /* 0x00006b00ff0477ac */ /* 0x000e620008000a00 */
[----:B------:R-:W2:Y:S06]  /*00a0*/  LDCU UR6, c[0x0][0x390] ;  /* 0x00007200ff0677ac */ /* 0x000eac0008000800 */
[----:B------:R-:W3:Y:S01]  /*00b0*/  LDC.64 R4, c[0x0][0x380] ;  /* 0x0000e000ff047b82 */ /* 0x000ee20000000a00 */
[----:B0-----:R-:W-:-:S06]  /*00c0*/  IMAD.WIDE R2, R7, 0x4, R2 ;  /* 0x0000000407027825 */ /* 0x001fcc00078e0202 */
[----:B-1----:R-:W2:Y:S01]  /*00d0*/  LDG.E R2, desc[UR4][R2.64] ;  /* 0x0000000402027981 */ /* 0x002ea2000c1e1900 */
[----:B---3--:R-:W-:-:S04]  /*00e0*/  IMAD.WIDE R4, R7, 0x4, R4 ;  /* 0x0000000407047825 */ /* 0x008fc800078e0204 */
[----:B--2---:R-:W-:-:S05]  /*00f0*/  FMUL R7, R2, UR6 ;  /* 0x0000000602077c20 */ /* 0x004fca0008400000 */
[----:B------:R-:W-:Y:S01]  /*0100*/  STG.E desc[UR4][R4.64], R7 ;  /* 0x0000000704007986 */ /* 0x000fe2000c101904 */
[----:B------:R-:W-:Y:S05]  /*0110*/  EXIT ;  /* 0x000000000000794d */ /* 0x000fea0003800000 */
.L_x_9:
        /* <DEDUP_REMOVED lines=14> */
.L_x_16:


//--------------------- .text._Z5k_mulPfPKfS1_i   --------------------------
	.section	.text._Z5k_mulPfPKfS1_i,"ax",@progbits
	.align	128
        .global         _Z5k_mulPfPKfS1_i
        .type           _Z5k_mulPfPKfS1_i,@function
        .size           _Z5k_mulPfPKfS1_i,(.L_x_17 - _Z5k_mulPfPKfS1_i)
        .other          _Z5k_mulPfPKfS1_i,@"STO_CUDA_ENTRY STV_DEFAULT"
_Z5k_mulPfPKfS1_i:
.text._Z5k_mulPfPKfS1_i:
        /* <DEDUP_REMOVED lines=10> */
[----:B------:R-:W2:Y:S08]  /*00a0*/  LDC.64 R4, c[0x0][0x390] ;  /* 0x0000e400ff047b82 */ /* 0x000eb00000000a00 */
[----:B------:R-:W3:Y:S01]  /*00b0*/  LDC.64 R6, c[0x0][0x380] ;  /* 0x0000e000ff067b82 */ /* 0x000ee20000000a00 */
[----:B0-----:R-:W-:-:S06]  /*00c0*/  IMAD.WIDE R2, R9, 0x4, R2 ;  /* 0x0000000409027825 */ /* 0x001fcc00078e0202 */
[----:B-1----:R-:W4:Y:S01]  /*00d0*/  LDG.E R2, desc[UR4][R2.64] ;  /* 0x0000000402027981 */ /* 0x002f22000c1e1900 */
[----:B--2---:R-:W-:-:S06]  /*00e0*/  IMAD.WIDE R4, R9, 0x4, R4 ;  /* 0x0000000409047825 */ /* 0x004fcc00078e0204 */
[----:B------:R-:W4:Y:S01]  /*00f0*/  LDG.E R5, desc[UR4][R4.64] ;  /* 0x0000000404057981 */ /* 0x000f22000c1e1900 */
[----:B---3--:R-:W-:-:S04]  /*0100*/  IMAD.WIDE R6, R9, 0x4, R6 ;  /* 0x0000000409067825 */ /* 0x008fc800078e0206 */
[----:B----4-:R-:W-:-:S05]  /*0110*/  FMUL R9, R2, R5 ;  /* 0x0000000502097220 */ /* 0x010fca0000400000 */
[----:B------:R-:W-:Y:S01]  /*0120*/  STG.E desc[UR4][R6.64], R9 ;  /* 0x0000000906007986 */ /* 0x000fe2000c101904 */
[----:B------:R-:W-:Y:S05]  /*0130*/  EXIT ;  /* 0x000000000000794d */ /* 0x000fea0003800000 */
.L_x_10:
        /* <DEDUP_REMOVED lines=12> */
.L_x_17:


//--------------------- .text._Z5k_addPfPKfS1_i   --------------------------
	.section	.text._Z5k_addPfPKfS1_i,"ax",@progbits
	.align	128
        .global         _Z5k_addPfPKfS1_i
        .type           _Z5k_addPfPKfS1_i,@function
        .size           _Z5k_addPfPKfS1_i,(.L_x_18 - _Z5k_addPfPKfS1_i)
        .other          _Z5k_addPfPKfS1_i,@"STO_CUDA_ENTRY STV_DEFAULT"
_Z5k_addPfPKfS1_i:
.text._Z5k_addPfPKfS1_i:
        /* <DEDUP_REMOVED lines=17> */
[----:B----4-:R-:W-:-:S05]  /*0110*/  FADD R9, R2, R5 ;  /* 0x0000000502097221 */ /* 0x010fca0000000000 */
[----:B------:R-:W-:Y:S01]  /*0120*/  STG.E desc[UR4][R6.64], R9 ;  /* 0x0000000906007986 */ /* 0x000fe2000c101904 */
[----:B------:R-:W-:Y:S05]  /*0130*/  EXIT ;  /* 0x000000000000794d */ /* 0x000fea0003800000 */
.L_x_11:
        /* <DEDUP_REMOVED lines=12> */
.L_x_18:


//--------------------- .text._Z6k_fillPffi       --------------------------
	.section	.text._Z6k_fillPffi,"ax",@progbits
	.align	128
        .global         _Z6k_fillPffi
        .type           _Z6k_fillPffi,@function
        .size           _Z6k_fillPffi,(.L_x_19 - _Z6k_fillPffi)
        .other          _Z6k_fillPffi,@"STO_CUDA_ENTRY STV_DEFAULT"
_Z6k_fillPffi:
.text._Z6k_fillPffi:
        /* <DEDUP_REMOVED lines=10> */
[----:B------:R-:W1:Y:S01]  /*00a0*/  LDC R7, c[0x0][0x388] ;  /* 0x0000e200ff077b82 */ /* 0x000e620000000800 */
[----:B0-----:R-:W-:-:S05]  /*00b0*/  IMAD.WIDE R2, R5, 0x4, R2 ;  /* 0x0000000405027825 */ /* 0x001fca00078e0202 */
[----:B-1----:R-:W-:Y:S01]  /*00c0*/  STG.E desc[UR4][R2.64], R7 ;  /* 0x0000000702007986 */ /* 0x002fe2000c101904 */
[----:B------:R-:W-:Y:S05]  /*00d0*/  EXIT ;  /* 0x000000000000794d */ /* 0x000fea0003800000 */
.L_x_12:
        /* <DEDUP_REMOVED lines=10> */
.L_x_19:


//--------------------- .nv.shared.reserved.0     --------------------------
	.section	.nv.shared.reserved.0,"aw",@nobits
	.weak		__nv_reservedSMEM_offset_0_alias
	.size		__nv_reservedSMEM_offset_0_alias, 0, 64
	.other		__nv_reservedSMEM_offset_0_alias,@"STO_CUDA_RESERVED_SHARED STV_DEFAULT"
__nv_reservedSMEM_offset_0_alias:
	.zero		0
	.zero		64


//--------------------- .nv.shared._Z12k_reduce_sumPfPKfi --------------------------
	.section	.nv.shared._Z12k_reduce_sumPfPKfi,"aw",@nobits
	.sectionflags	@""
	.align	4
.nv.shared._Z12k_reduce_sumPfPKfi:
	.zero		2048


//--------------------- .nv.constant0._Z8k_matmulPfPKfS1_iii --------------------------
	.section	.nv.constant0._Z8k_matmulPfPKfS1_iii,"a",@progbits
	.sectionflags	@""
	.align	4
.nv.constant0._Z8k_matmulPfPKfS1_iii:
	.zero		932


//--------------------- .nv.constant0._Z12k_reduce_sumPfPKfi --------------------------
	.section	.nv.constant0._Z12k_reduce_sumPfPKfi,"a",@progbits
	.sectionflags	@""
	.align	4
.nv.constant0._Z12k_reduce_sumPfPKfi:
	.zero		916


//--------------------- .nv.constant0._Z5k_absPfPKfi --------------------------
	.section	.nv.constant0._Z5k_absPfPKfi,"a",@progbits
	.sectionflags	@""
	.align	4
.nv.constant0._Z5k_absPfPKfi:
	.zero		916


//--------------------- .nv.constant0._Z7k_scalePfPKffi --------------------------
	.section	.nv.constant0._Z7k_scalePfPKffi,"a",@progbits
	.sectionflags	@""
	.align	4
.nv.constant0._Z7k_scalePfPKffi:
	.zero		920


//--------------------- .nv.constant0._Z5k_mulPfPKfS1_i --------------------------
	.section	.nv.constant0._Z5k_mulPfPKfS1_i,"a",@progbits
	.sectionflags	@""
	.align	4
.nv.constant0._Z5k_mulPfPKfS1_i:
	.zero		924


//--------------------- .nv.constant0._Z5k_addPfPKfS1_i --------------------------
	.section	.nv.constant0._Z5k_addPfPKfS1_i,"a",@progbits
	.sectionflags	@""
	.align	4
.nv.constant0._Z5k_addPfPKfS1_i:
	.zero		924


//--------------------- .nv.constant0._Z6k_fillPffi --------------------------
	.section	.nv.constant0._Z6k_fillPffi,"a",@progbits
	.sectionflags	@""
	.align	4
.nv.constant0._Z6k_fillPffi:
	.zero		912


//--------------------- SYMBOLS --------------------------

	.type		.nv.reservedSmem.offset0,@object
	.size		.nv.reservedSmem.offset0,0x4
	.type		.nv.reservedSmem.cap,@object
	.size		.nv.reservedSmem.cap,0x4
